//
// Generated by NVIDIA NVVM Compiler
//
// Compiler Build ID: CL-36424714
// Cuda compilation tools, release 13.0, V13.0.88
// Based on NVVM 20.0.0
//

.version 9.0
.target sm_100
.address_size 64

	// .globl	_Z16blockedFW_Phase1Pijj

.visible .entry _Z16blockedFW_Phase1Pijj(
	.param .u64 .ptr .align 1 _Z16blockedFW_Phase1Pijj_param_0,
	.param .u32 _Z16blockedFW_Phase1Pijj_param_1,
	.param .u32 _Z16blockedFW_Phase1Pijj_param_2
)
{
	.reg .pred 	%p<2>;
	.reg .b32 	%r<79>;
	.reg .b64 	%rd<27>;

	ld.param.u64 	%rd6, [_Z16blockedFW_Phase1Pijj_param_0];
	ld.param.u32 	%r17, [_Z16blockedFW_Phase1Pijj_param_1];
	ld.param.u32 	%r18, [_Z16blockedFW_Phase1Pijj_param_2];
	cvta.to.global.u64 	%rd1, %rd6;
	mov.u32 	%r19, %tid.x;
	mov.u32 	%r20, %tid.y;
	shl.b32 	%r21, %r17, 4;
	add.s32 	%r75, %r21, %r19;
	add.s32 	%r22, %r21, %r20;
	bar.sync 	0;
	mul.lo.s32 	%r74, %r22, %r18;
	add.s32 	%r23, %r74, %r75;
	mul.wide.u32 	%rd7, %r23, 4;
	add.s64 	%rd2, %rd1, %rd7;
	shl.b32 	%r24, %r18, 3;
	add.s32 	%r77, %r74, %r24;
	add.s32 	%r25, %r77, %r75;
	mul.wide.u32 	%rd8, %r25, 4;
	add.s64 	%rd3, %rd1, %rd8;
	add.s32 	%r26, %r23, 8;
	mul.wide.u32 	%rd9, %r26, 4;
	add.s64 	%rd4, %rd1, %rd9;
	add.s32 	%r27, %r25, 8;
	mul.wide.u32 	%rd10, %r27, 4;
	add.s64 	%rd5, %rd1, %rd10;
	add.s32 	%r28, %r19, %r18;
	add.s32 	%r29, %r28, %r21;
	add.s32 	%r76, %r29, 8;
	shl.b32 	%r5, %r18, 1;
	mov.b32 	%r78, 1;
$L__BB0_1:
	ld.global.u32 	%r30, [%rd2];
	add.s32 	%r31, %r74, 1;
	mul.wide.u32 	%rd11, %r74, 4;
	add.s64 	%rd12, %rd1, %rd11;
	ld.global.u32 	%r32, [%rd12];
	add.s32 	%r33, %r75, 8;
	mul.wide.u32 	%rd13, %r75, 4;
	add.s64 	%rd14, %rd1, %rd13;
	ld.global.u32 	%r34, [%rd14];
	add.s32 	%r35, %r34, %r32;
	min.s32 	%r36, %r30, %r35;
	st.global.u32 	[%rd2], %r36;
	ld.global.u32 	%r37, [%rd3];
	add.s32 	%r38, %r77, 1;
	mul.wide.u32 	%rd15, %r77, 4;
	add.s64 	%rd16, %rd1, %rd15;
	ld.global.u32 	%r39, [%rd16];
	ld.global.u32 	%r40, [%rd14];
	add.s32 	%r41, %r40, %r39;
	min.s32 	%r42, %r37, %r41;
	st.global.u32 	[%rd3], %r42;
	ld.global.u32 	%r43, [%rd4];
	ld.global.u32 	%r44, [%rd12];
	mul.wide.u32 	%rd17, %r33, 4;
	add.s64 	%rd18, %rd1, %rd17;
	ld.global.u32 	%r45, [%rd18];
	add.s32 	%r46, %r45, %r44;
	min.s32 	%r47, %r43, %r46;
	st.global.u32 	[%rd4], %r47;
	ld.global.u32 	%r48, [%rd5];
	ld.global.u32 	%r49, [%rd16];
	ld.global.u32 	%r50, [%rd18];
	add.s32 	%r51, %r50, %r49;
	min.s32 	%r52, %r48, %r51;
	st.global.u32 	[%rd5], %r52;
	bar.sync 	0;
	ld.global.u32 	%r53, [%rd2];
	mul.wide.u32 	%rd19, %r31, 4;
	add.s64 	%rd20, %rd1, %rd19;
	ld.global.u32 	%r54, [%rd20];
	add.s32 	%r55, %r76, -8;
	mul.wide.u32 	%rd21, %r55, 4;
	add.s64 	%rd22, %rd1, %rd21;
	ld.global.u32 	%r56, [%rd22];
	add.s32 	%r57, %r56, %r54;
	min.s32 	%r58, %r53, %r57;
	st.global.u32 	[%rd2], %r58;
	ld.global.u32 	%r59, [%rd3];
	mul.wide.u32 	%rd23, %r38, 4;
	add.s64 	%rd24, %rd1, %rd23;
	ld.global.u32 	%r60, [%rd24];
	ld.global.u32 	%r61, [%rd22];
	add.s32 	%r62, %r61, %r60;
	min.s32 	%r63, %r59, %r62;
	st.global.u32 	[%rd3], %r63;
	ld.global.u32 	%r64, [%rd4];
	ld.global.u32 	%r65, [%rd20];
	mul.wide.u32 	%rd25, %r76, 4;
	add.s64 	%rd26, %rd1, %rd25;
	ld.global.u32 	%r66, [%rd26];
	add.s32 	%r67, %r66, %r65;
	min.s32 	%r68, %r64, %r67;
	st.global.u32 	[%rd4], %r68;
	ld.global.u32 	%r69, [%rd5];
	ld.global.u32 	%r70, [%rd24];
	ld.global.u32 	%r71, [%rd26];
	add.s32 	%r72, %r71, %r70;
	min.s32 	%r73, %r69, %r72;
	st.global.u32 	[%rd5], %r73;
	bar.sync 	0;
	add.s32 	%r78, %r78, 2;
	add.s32 	%r77, %r77, 2;
	add.s32 	%r76, %r76, %r5;
	add.s32 	%r75, %r75, %r5;
	add.s32 	%r74, %r74, 2;
	setp.ne.s32 	%p1, %r78, 17;
	@%p1 bra 	$L__BB0_1;
	ret;

}
	// .globl	_Z16blockedFW_Phase2Pijj
.visible .entry _Z16blockedFW_Phase2Pijj(
	.param .u64 .ptr .align 1 _Z16blockedFW_Phase2Pijj_param_0,
	.param .u32 _Z16blockedFW_Phase2Pijj_param_1,
	.param .u32 _Z16blockedFW_Phase2Pijj_param_2
)
{
	.reg .pred 	%p<4>;
	.reg .b32 	%r<102>;
	.reg .b64 	%rd<37>;

	ld.param.u64 	%rd10, [_Z16blockedFW_Phase2Pijj_param_0];
	ld.param.u32 	%r22, [_Z16blockedFW_Phase2Pijj_param_1];
	cvta.to.global.u64 	%rd1, %rd10;
	mov.u32 	%r1, %ctaid.y;
	setp.eq.s32 	%p1, %r1, %r22;
	@%p1 bra 	$L__BB1_3;
	ld.param.u32 	%r93, [_Z16blockedFW_Phase2Pijj_param_2];
	mov.u32 	%r25, %tid.x;
	mov.u32 	%r26, %tid.y;
	shl.b32 	%r27, %r22, 4;
	add.s32 	%r28, %r27, %r25;
	add.s32 	%r29, %r27, %r26;
	shl.b32 	%r30, %r1, 4;
	add.s32 	%r31, %r30, %r26;
	add.s32 	%r32, %r30, %r25;
	bar.sync 	0;
	mul.lo.s32 	%r33, %r93, %r31;
	add.s32 	%r34, %r33, %r28;
	mul.wide.u32 	%rd11, %r34, 4;
	add.s64 	%rd2, %rd1, %rd11;
	add.s32 	%r35, %r34, 8;
	mul.wide.u32 	%rd12, %r35, 4;
	add.s64 	%rd3, %rd1, %rd12;
	shl.b32 	%r36, %r93, 3;
	add.s32 	%r37, %r33, %r36;
	add.s32 	%r38, %r37, %r28;
	mul.wide.u32 	%rd13, %r38, 4;
	add.s64 	%rd4, %rd1, %rd13;
	add.s32 	%r39, %r38, 8;
	mul.wide.u32 	%rd14, %r39, 4;
	add.s64 	%rd5, %rd1, %rd14;
	mul.lo.s32 	%r40, %r29, %r93;
	add.s32 	%r41, %r40, %r32;
	mul.wide.u32 	%rd15, %r41, 4;
	add.s64 	%rd6, %rd1, %rd15;
	add.s32 	%r42, %r40, %r36;
	add.s32 	%r43, %r42, %r32;
	mul.wide.u32 	%rd16, %r43, 4;
	add.s64 	%rd7, %rd1, %rd16;
	add.s32 	%r44, %r41, 8;
	mul.wide.u32 	%rd17, %r44, 4;
	add.s64 	%rd8, %rd1, %rd17;
	add.s32 	%r45, %r43, 8;
	mul.wide.u32 	%rd18, %r45, 4;
	add.s64 	%rd9, %rd1, %rd18;
	add.s32 	%r100, %r40, %r27;
	add.s32 	%r99, %r37, %r27;
	add.s32 	%r98, %r42, %r27;
	mul.lo.s32 	%r46, %r93, %r22;
	shl.b32 	%r47, %r46, 4;
	add.s32 	%r48, %r25, %r47;
	add.s32 	%r97, %r48, %r30;
	shl.b32 	%r49, %r93, 4;
	add.s32 	%r50, %r49, 16;
	mad.lo.s32 	%r96, %r22, %r50, %r25;
	add.s32 	%r95, %r33, %r27;
	mov.b32 	%r101, 0;
$L__BB1_2:
	ld.param.u32 	%r94, [_Z16blockedFW_Phase2Pijj_param_2];
	ld.param.u64 	%rd36, [_Z16blockedFW_Phase2Pijj_param_0];
	ld.global.u32 	%r51, [%rd2];
	cvta.to.global.u64 	%rd19, %rd36;
	mul.wide.u32 	%rd20, %r95, 4;
	add.s64 	%rd21, %rd19, %rd20;
	ld.global.u32 	%r52, [%rd21];
	add.s32 	%r53, %r96, 8;
	mul.wide.u32 	%rd22, %r96, 4;
	add.s64 	%rd23, %rd19, %rd22;
	ld.global.u32 	%r54, [%rd23];
	add.s32 	%r55, %r54, %r52;
	min.s32 	%r56, %r51, %r55;
	st.global.u32 	[%rd2], %r56;
	ld.global.u32 	%r57, [%rd3];
	ld.global.u32 	%r58, [%rd21];
	mul.wide.u32 	%rd24, %r53, 4;
	add.s64 	%rd25, %rd19, %rd24;
	ld.global.u32 	%r59, [%rd25];
	add.s32 	%r60, %r59, %r58;
	min.s32 	%r61, %r57, %r60;
	st.global.u32 	[%rd3], %r61;
	ld.global.u32 	%r62, [%rd4];
	mul.wide.u32 	%rd26, %r99, 4;
	add.s64 	%rd27, %rd19, %rd26;
	ld.global.u32 	%r63, [%rd27];
	ld.global.u32 	%r64, [%rd23];
	add.s32 	%r65, %r64, %r63;
	min.s32 	%r66, %r62, %r65;
	st.global.u32 	[%rd4], %r66;
	ld.global.u32 	%r67, [%rd5];
	ld.global.u32 	%r68, [%rd27];
	ld.global.u32 	%r69, [%rd25];
	add.s32 	%r70, %r69, %r68;
	setp.gt.s32 	%p2, %r67, %r70;
	selp.b32 	%r71, %r70, %r66, %p2;
	st.global.u32 	[%rd5], %r71;
	ld.global.u32 	%r72, [%rd6];
	mul.wide.u32 	%rd28, %r100, 4;
	add.s64 	%rd29, %rd19, %rd28;
	ld.global.u32 	%r73, [%rd29];
	add.s32 	%r74, %r97, 8;
	mul.wide.u32 	%rd30, %r97, 4;
	add.s64 	%rd31, %rd19, %rd30;
	ld.global.u32 	%r75, [%rd31];
	add.s32 	%r76, %r75, %r73;
	min.s32 	%r77, %r72, %r76;
	st.global.u32 	[%rd6], %r77;
	ld.global.u32 	%r78, [%rd7];
	mul.wide.u32 	%rd32, %r98, 4;
	add.s64 	%rd33, %rd19, %rd32;
	ld.global.u32 	%r79, [%rd33];
	ld.global.u32 	%r80, [%rd31];
	add.s32 	%r81, %r80, %r79;
	min.s32 	%r82, %r78, %r81;
	st.global.u32 	[%rd7], %r82;
	ld.global.u32 	%r83, [%rd8];
	ld.global.u32 	%r84, [%rd29];
	mul.wide.u32 	%rd34, %r74, 4;
	add.s64 	%rd35, %rd19, %rd34;
	ld.global.u32 	%r85, [%rd35];
	add.s32 	%r86, %r85, %r84;
	min.s32 	%r87, %r83, %r86;
	st.global.u32 	[%rd8], %r87;
	ld.global.u32 	%r88, [%rd9];
	ld.global.u32 	%r89, [%rd33];
	ld.global.u32 	%r90, [%rd35];
	add.s32 	%r91, %r90, %r89;
	min.s32 	%r92, %r88, %r91;
	st.global.u32 	[%rd9], %r92;
	add.s32 	%r101, %r101, 1;
	add.s32 	%r100, %r100, 1;
	add.s32 	%r99, %r99, 1;
	add.s32 	%r98, %r98, 1;
	add.s32 	%r97, %r97, %r94;
	add.s32 	%r96, %r96, %r94;
	add.s32 	%r95, %r95, 1;
	setp.ne.s32 	%p3, %r101, 16;
	@%p3 bra 	$L__BB1_2;
$L__BB1_3:
	ret;

}
	// .globl	_Z16blockedFW_Phase3Pijj
.visible .entry _Z16blockedFW_Phase3Pijj(
	.param .u64 .ptr .align 1 _Z16blockedFW_Phase3Pijj_param_0,
	.param .u32 _Z16blockedFW_Phase3Pijj_param_1,
	.param .u32 _Z16blockedFW_Phase3Pijj_param_2
)
{
	.reg .pred 	%p<5>;
	.reg .b32 	%r<91>;
	.reg .b64 	%rd<27>;

	ld.param.u64 	%rd6, [_Z16blockedFW_Phase3Pijj_param_0];
	ld.param.u32 	%r18, [_Z16blockedFW_Phase3Pijj_param_1];
	ld.param.u32 	%r19, [_Z16blockedFW_Phase3Pijj_param_2];
	cvta.to.global.u64 	%rd1, %rd6;
	mov.u32 	%r1, %ctaid.x;
	setp.eq.s32 	%p1, %r1, %r18;
	mov.u32 	%r2, %ctaid.y;
	setp.eq.s32 	%p2, %r2, %r18;
	or.pred  	%p3, %p1, %p2;
	@%p3 bra 	$L__BB2_3;
	mov.u32 	%r21, %tid.x;
	mov.u32 	%r22, %tid.y;
	shl.b32 	%r23, %r1, 4;
	add.s32 	%r24, %r23, %r21;
	shl.b32 	%r25, %r2, 4;
	add.s32 	%r26, %r25, %r22;
	shl.b32 	%r27, %r18, 4;
	bar.sync 	0;
	mul.lo.s32 	%r28, %r19, %r26;
	add.s32 	%r29, %r28, %r24;
	mul.wide.u32 	%rd7, %r29, 4;
	add.s64 	%rd2, %rd1, %rd7;
	shl.b32 	%r30, %r19, 3;
	add.s32 	%r31, %r28, %r30;
	add.s32 	%r32, %r31, %r24;
	mul.wide.u32 	%rd8, %r32, 4;
	add.s64 	%rd3, %rd1, %rd8;
	add.s32 	%r33, %r29, 8;
	mul.wide.u32 	%rd9, %r33, 4;
	add.s64 	%rd4, %rd1, %rd9;
	add.s32 	%r34, %r32, 8;
	mul.wide.u32 	%rd10, %r34, 4;
	add.s64 	%rd5, %rd1, %rd10;
	add.s32 	%r35, %r31, %r27;
	add.s32 	%r89, %r35, 1;
	mad.lo.s32 	%r36, %r19, %r27, %r19;
	add.s32 	%r37, %r21, %r36;
	add.s32 	%r38, %r37, %r23;
	add.s32 	%r88, %r38, 8;
	shl.b32 	%r5, %r19, 1;
	mul.lo.s32 	%r39, %r19, %r18;
	shl.b32 	%r40, %r39, 4;
	add.s32 	%r41, %r21, %r40;
	add.s32 	%r87, %r41, %r23;
	add.s32 	%r86, %r28, %r27;
	mov.b32 	%r90, 1;
$L__BB2_2:
	ld.global.u32 	%r42, [%rd2];
	add.s32 	%r43, %r86, 1;
	mul.wide.u32 	%rd11, %r86, 4;
	add.s64 	%rd12, %rd1, %rd11;
	ld.global.u32 	%r44, [%rd12];
	add.s32 	%r45, %r87, 8;
	mul.wide.u32 	%rd13, %r87, 4;
	add.s64 	%rd14, %rd1, %rd13;
	ld.global.u32 	%r46, [%rd14];
	add.s32 	%r47, %r46, %r44;
	min.s32 	%r48, %r42, %r47;
	st.global.u32 	[%rd2], %r48;
	ld.global.u32 	%r49, [%rd3];
	add.s32 	%r50, %r89, -1;
	mul.wide.u32 	%rd15, %r50, 4;
	add.s64 	%rd16, %rd1, %rd15;
	ld.global.u32 	%r51, [%rd16];
	ld.global.u32 	%r52, [%rd14];
	add.s32 	%r53, %r52, %r51;
	min.s32 	%r54, %r49, %r53;
	st.global.u32 	[%rd3], %r54;
	ld.global.u32 	%r55, [%rd4];
	ld.global.u32 	%r56, [%rd12];
	mul.wide.u32 	%rd17, %r45, 4;
	add.s64 	%rd18, %rd1, %rd17;
	ld.global.u32 	%r57, [%rd18];
	add.s32 	%r58, %r57, %r56;
	min.s32 	%r59, %r55, %r58;
	st.global.u32 	[%rd4], %r59;
	ld.global.u32 	%r60, [%rd5];
	ld.global.u32 	%r61, [%rd16];
	ld.global.u32 	%r62, [%rd18];
	add.s32 	%r63, %r62, %r61;
	min.s32 	%r64, %r60, %r63;
	st.global.u32 	[%rd5], %r64;
	ld.global.u32 	%r65, [%rd2];
	mul.wide.u32 	%rd19, %r43, 4;
	add.s64 	%rd20, %rd1, %rd19;
	ld.global.u32 	%r66, [%rd20];
	add.s32 	%r67, %r88, -8;
	mul.wide.u32 	%rd21, %r67, 4;
	add.s64 	%rd22, %rd1, %rd21;
	ld.global.u32 	%r68, [%rd22];
	add.s32 	%r69, %r68, %r66;
	min.s32 	%r70, %r65, %r69;
	st.global.u32 	[%rd2], %r70;
	ld.global.u32 	%r71, [%rd3];
	mul.wide.u32 	%rd23, %r89, 4;
	add.s64 	%rd24, %rd1, %rd23;
	ld.global.u32 	%r72, [%rd24];
	ld.global.u32 	%r73, [%rd22];
	add.s32 	%r74, %r73, %r72;
	min.s32 	%r75, %r71, %r74;
	st.global.u32 	[%rd3], %r75;
	ld.global.u32 	%r76, [%rd4];
	ld.global.u32 	%r77, [%rd20];
	mul.wide.u32 	%rd25, %r88, 4;
	add.s64 	%rd26, %rd1, %rd25;
	ld.global.u32 	%r78, [%rd26];
	add.s32 	%r79, %r78, %r77;
	min.s32 	%r80, %r76, %r79;
	st.global.u32 	[%rd4], %r80;
	ld.global.u32 	%r81, [%rd5];
	ld.global.u32 	%r82, [%rd24];
	ld.global.u32 	%r83, [%rd26];
	add.s32 	%r84, %r83, %r82;
	min.s32 	%r85, %r81, %r84;
	st.global.u32 	[%rd5], %r85;
	add.s32 	%r90, %r90, 2;
	add.s32 	%r89, %r89, 2;
	add.s32 	%r88, %r88, %r5;
	add.s32 	%r87, %r87, %r5;
	add.s32 	%r86, %r86, 2;
	setp.ne.s32 	%p4, %r90, 17;
	@%p4 bra 	$L__BB2_2;
$L__BB2_3:
	ret;

}


// ===== COMPILED SASS (sm_100) =====

	.target	sm_100

	.elftype	@"ET_EXEC"


//--------------------- .note.nv.tkinfo           --------------------------
	.section	.note.nv.tkinfo,"",@"SHT_NOTE"
	.sectionflags	@"SHF_NOTE_NV_TKINFO"
	.tkinfo
        /*0018*/ 	.word	0x00000002
        /*0030*/ 	.string	""
        /*0030*/ 	.string	"ptxas"
        /*0030*/ 	.string	"Cuda compilation tools, release 13.0, V13.0.88"
        /*0030*/ 	.string	"Build cuda_13.0.r13.0/compiler.36424714_0"
        /*0030*/ 	.string	"-arch sm_100 -m 64 "



//--------------------- .note.nv.cuinfo           --------------------------
	.section	.note.nv.cuinfo,"",@"SHT_NOTE"
	.sectionflags	@"SHF_NOTE_NV_CUINFO"
        /*0018*/ 	.short	0x0002
        /*001a*/ 	.short	0x0064
        /*001c*/ 	.short	0x0082
	.zero		2


//--------------------- .nv.info                  --------------------------
	.section	.nv.info,"",@"SHT_CUDA_INFO"
	.align	4


	//----- nvinfo : EIATTR_REGCOUNT
	.align		4
        /*0000*/ 	.byte	0x04, 0x2f
        /*0002*/ 	.short	(.L_1 - .L_0)
	.align		4
.L_0:
        /*0004*/ 	.word	index@(_Z16blockedFW_Phase1Pijj)
        /*0008*/ 	.word	0x00000020


	//----- nvinfo : EIATTR_FRAME_SIZE
	.align		4
.L_1:
        /*000c*/ 	.byte	0x04, 0x11
        /*000e*/ 	.short	(.L_3 - .L_2)
	.align		4
.L_2:
        /*0010*/ 	.word	index@(_Z16blockedFW_Phase1Pijj)
        /*0014*/ 	.word	0x00000000


	//----- nvinfo : EIATTR_REGCOUNT
	.align		4
.L_3:
        /*0018*/ 	.byte	0x04, 0x2f
        /*001a*/ 	.short	(.L_5 - .L_4)
	.align		4
.L_4:
        /*001c*/ 	.word	index@(_Z16blockedFW_Phase2Pijj)
        /*0020*/ 	.word	0x00000028


	//----- nvinfo : EIATTR_FRAME_SIZE
	.align		4
.L_5:
        /*0024*/ 	.byte	0x04, 0x11
        /*0026*/ 	.short	(.L_7 - .L_6)
	.align		4
.L_6:
        /*0028*/ 	.word	index@(_Z16blockedFW_Phase2Pijj)
        /*002c*/ 	.word	0x00000000


	//----- nvinfo : EIATTR_REGCOUNT
	.align		4
.L_7:
        /*0030*/ 	.byte	0x04, 0x2f
        /*0032*/ 	.short	(.L_9 - .L_8)
	.align		4
.L_8:
        /*0034*/ 	.word	index@(_Z16blockedFW_Phase3Pijj)
        /*0038*/ 	.word	0x00000020


	//----- nvinfo : EIATTR_FRAME_SIZE
	.align		4
.L_9:
        /*003c*/ 	.byte	0x04, 0x11
        /*003e*/ 	.short	(.L_11 - .L_10)
	.align		4
.L_10:
        /*0040*/ 	.word	index@(_Z16blockedFW_Phase3Pijj)
        /*0044*/ 	.word	0x00000000


	//----- nvinfo : EIATTR_MIN_STACK_SIZE
	.align		4
.L_11:
        /*0048*/ 	.byte	0x04, 0x12
        /*004a*/ 	.short	(.L_13 - .L_12)
	.align		4
.L_12:
        /*004c*/ 	.word	index@(_Z16blockedFW_Phase3Pijj)
        /*0050*/ 	.word	0x00000000


	//----- nvinfo : EIATTR_MIN_STACK_SIZE
	.align		4
.L_13:
        /*0054*/ 	.byte	0x04, 0x12
        /*0056*/ 	.short	(.L_15 - .L_14)
	.align		4
.L_14:
        /*0058*/ 	.word	index@(_Z16blockedFW_Phase2Pijj)
        /*005c*/ 	.word	0x00000000


	//----- nvinfo : EIATTR_MIN_STACK_SIZE
	.align		4
.L_15:
        /*0060*/ 	.byte	0x04, 0x12
        /*0062*/ 	.short	(.L_17 - .L_16)
	.align		4
.L_16:
        /*0064*/ 	.word	index@(_Z16blockedFW_Phase1Pijj)
        /*0068*/ 	.word	0x00000000
.L_17:


//--------------------- .nv.compat                --------------------------
	.section	.nv.compat,"",@"SHT_CUDA_COMPAT_INFO"
	.align	4
        /*0000*/ 	.byte	0x02, 0x09, 0x00, 0x00, 0x02, 0x02, 0x01, 0x00, 0x02, 0x05, 0x05, 0x00, 0x03, 0x07, 0x01, 0x01
        /*0010*/ 	.byte	0x02, 0x03, 0x00, 0x00, 0x02, 0x06, 0x01, 0x00, 0x04, 0x0b, 0x08, 0x00, 0x09, 0x00, 0x00, 0x00
        /*0020*/ 	.byte	0x00, 0x00, 0x00, 0x00


//--------------------- .nv.info._Z16blockedFW_Phase3Pijj --------------------------
	.section	.nv.info._Z16blockedFW_Phase3Pijj,"",@"SHT_CUDA_INFO"
	.sectionflags	@""
	.align	4


	//----- nvinfo : EIATTR_CUDA_API_VERSION
	.align		4
        /*0000*/ 	.byte	0x04, 0x37
        /*0002*/ 	.short	(.L_19 - .L_18)
.L_18:
        /*0004*/ 	.word	0x00000082


	//----- nvinfo : EIATTR_KPARAM_INFO
	.align		4
.L_19:
        /*0008*/ 	.byte	0x04, 0x17
        /*000a*/ 	.short	(.L_21 - .L_20)
.L_20:
        /*000c*/ 	.word	0x00000000
        /*0010*/ 	.short	0x0002
        /*0012*/ 	.short	0x000c
        /*0014*/ 	.byte	0x00, 0xf0, 0x11, 0x00


	//----- nvinfo : EIATTR_KPARAM_INFO
	.align		4
.L_21:
        /*0018*/ 	.byte	0x04, 0x17
        /*001a*/ 	.short	(.L_23 - .L_22)
.L_22:
        /*001c*/ 	.word	0x00000000
        /*0020*/ 	.short	0x0001
        /*0022*/ 	.short	0x0008
        /*0024*/ 	.byte	0x00, 0xf0, 0x11, 0x00


	//----- nvinfo : EIATTR_KPARAM_INFO
	.align		4
.L_23:
        /*0028*/ 	.byte	0x04, 0x17
        /*002a*/ 	.short	(.L_25 - .L_24)
.L_24:
        /*002c*/ 	.word	0x00000000
        /*0030*/ 	.short	0x0000
        /*0032*/ 	.short	0x0000
        /*0034*/ 	.byte	0x00, 0xf5, 0x21, 0x00


	//----- nvinfo : EIATTR_SPARSE_MMA_MASK
	.align		4
.L_25:
        /*0038*/ 	.byte	0x03, 0x50
        /*003a*/ 	.short	0x0000


	//----- nvinfo : EIATTR_MAXREG_COUNT
	.align		4
        /*003c*/ 	.byte	0x03, 0x1b
        /*003e*/ 	.short	0x00ff


	//----- nvinfo : EIATTR_NUM_BARRIERS
	.align		4
        /*0040*/ 	.byte	0x02, 0x4c
        /*0042*/ 	.byte	0x01
	.zero		1


	//----- nvinfo : EIATTR_MERCURY_ISA_VERSION
	.align		4
        /*0044*/ 	.byte	0x03, 0x5f
        /*0046*/ 	.short	0x0101


	//----- nvinfo : EIATTR_VRC_CTA_INIT_COUNT
	.align		4
        /*0048*/ 	.byte	0x02, 0x4a
	.zero		1
	.zero		1


	//----- nvinfo : EIATTR_EXIT_INSTR_OFFSETS
	.align		4
        /*004c*/ 	.byte	0x04, 0x1c
        /*004e*/ 	.short	(.L_27 - .L_26)


	//   ....[0]....
.L_26:
        /*0050*/ 	.word	0x00000060


	//   ....[1]....
        /*0054*/ 	.word	0x00001070


	//----- nvinfo : EIATTR_CBANK_PARAM_SIZE
	.align		4
.L_27:
        /*0058*/ 	.byte	0x03, 0x19
        /*005a*/ 	.short	0x0010


	//----- nvinfo : EIATTR_PARAM_CBANK
	.align		4
        /*005c*/ 	.byte	0x04, 0x0a
        /*005e*/ 	.short	(.L_29 - .L_28)
	.align		4
.L_28:
        /*0060*/ 	.word	index@(.nv.constant0._Z16blockedFW_Phase3Pijj)
        /*0064*/ 	.short	0x0380
        /*0066*/ 	.short	0x0010


	//----- nvinfo : EIATTR_SW_WAR
	.align		4
.L_29:
        /*0068*/ 	.byte	0x04, 0x36
        /*006a*/ 	.short	(.L_31 - .L_30)
.L_30:
        /*006c*/ 	.word	0x00000008
.L_31:


//--------------------- .nv.info._Z16blockedFW_Phase2Pijj --------------------------
	.section	.nv.info._Z16blockedFW_Phase2Pijj,"",@"SHT_CUDA_INFO"
	.sectionflags	@""
	.align	4


	//----- nvinfo : EIATTR_CUDA_API_VERSION
	.align		4
        /*0000*/ 	.byte	0x04, 0x37
        /*0002*/ 	.short	(.L_33 - .L_32)
.L_32:
        /*0004*/ 	.word	0x00000082


	//----- nvinfo : EIATTR_KPARAM_INFO
	.align		4
.L_33:
        /*0008*/ 	.byte	0x04, 0x17
        /*000a*/ 	.short	(.L_35 - .L_34)
.L_34:
        /*000c*/ 	.word	0x00000000
        /*0010*/ 	.short	0x0002
        /*0012*/ 	.short	0x000c
        /*0014*/ 	.byte	0x00, 0xf0, 0x11, 0x00


	//----- nvinfo : EIATTR_KPARAM_INFO
	.align		4
.L_35:
        /*0018*/ 	.byte	0x04, 0x17
        /*001a*/ 	.short	(.L_37 - .L_36)
.L_36:
        /*001c*/ 	.word	0x00000000
        /*0020*/ 	.short	0x0001
        /*0022*/ 	.short	0x0008
        /*0024*/ 	.byte	0x00, 0xf0, 0x11, 0x00


	//----- nvinfo : EIATTR_KPARAM_INFO
	.align		4
.L_37:
        /*0028*/ 	.byte	0x04, 0x17
        /*002a*/ 	.short	(.L_39 - .L_38)
.L_38:
        /*002c*/ 	.word	0x00000000
        /*0030*/ 	.short	0x0000
        /*0032*/ 	.short	0x0000
        /*0034*/ 	.byte	0x00, 0xf5, 0x21, 0x00


	//----- nvinfo : EIATTR_SPARSE_MMA_MASK
	.align		4
.L_39:
        /*0038*/ 	.byte	0x03, 0x50
        /*003a*/ 	.short	0x0000


	//----- nvinfo : EIATTR_MAXREG_COUNT
	.align		4
        /*003c*/ 	.byte	0x03, 0x1b
        /*003e*/ 	.short	0x00ff


	//----- nvinfo : EIATTR_NUM_BARRIERS
	.align		4
        /*0040*/ 	.byte	0x02, 0x4c
        /*0042*/ 	.byte	0x01
	.zero		1


	//----- nvinfo : EIATTR_MERCURY_ISA_VERSION
	.align		4
        /*0044*/ 	.byte	0x03, 0x5f
        /*0046*/ 	.short	0x0101


	//----- nvinfo : EIATTR_VRC_CTA_INIT_COUNT
	.align		4
        /*0048*/ 	.byte	0x02, 0x4a
	.zero		1
	.zero		1


	//----- nvinfo : EIATTR_EXIT_INSTR_OFFSETS
	.align		4
        /*004c*/ 	.byte	0x04, 0x1c
        /*004e*/ 	.short	(.L_41 - .L_40)


	//   ....[0]....
.L_40:
        /*0050*/ 	.word	0x00000040


	//   ....[1]....
        /*0054*/ 	.word	0x000006a0


	//----- nvinfo : EIATTR_CBANK_PARAM_SIZE
	.align		4
.L_41:
        /*0058*/ 	.byte	0x03, 0x19
        /*005a*/ 	.short	0x0010


	//----- nvinfo : EIATTR_PARAM_CBANK
	.align		4
        /*005c*/ 	.byte	0x04, 0x0a
        /*005e*/ 	.short	(.L_43 - .L_42)
	.align		4
.L_42:
        /*0060*/ 	.word	index@(.nv.constant0._Z16blockedFW_Phase2Pijj)
        /*0064*/ 	.short	0x0380
        /*0066*/ 	.short	0x0010


	//----- nvinfo : EIATTR_SW_WAR
	.align		4
.L_43:
        /*0068*/ 	.byte	0x04, 0x36
        /*006a*/ 	.short	(.L_45 - .L_44)
.L_44:
        /*006c*/ 	.word	0x00000008
.L_45:


//--------------------- .nv.info._Z16blockedFW_Phase1Pijj --------------------------
	.section	.nv.info._Z16blockedFW_Phase1Pijj,"",@"SHT_CUDA_INFO"
	.sectionflags	@""
	.align	4


	//----- nvinfo : EIATTR_CUDA_API_VERSION
	.align		4
        /*0000*/ 	.byte	0x04, 0x37
        /*0002*/ 	.short	(.L_47 - .L_46)
.L_46:
        /*0004*/ 	.word	0x00000082


	//----- nvinfo : EIATTR_KPARAM_INFO
	.align		4
.L_47:
        /*0008*/ 	.byte	0x04, 0x17
        /*000a*/ 	.short	(.L_49 - .L_48)
.L_48:
        /*000c*/ 	.word	0x00000000
        /*0010*/ 	.short	0x0002
        /*0012*/ 	.short	0x000c
        /*0014*/ 	.byte	0x00, 0xf0, 0x11, 0x00


	//----- nvinfo : EIATTR_KPARAM_INFO
	.align		4
.L_49:
        /*0018*/ 	.byte	0x04, 0x17
        /*001a*/ 	.short	(.L_51 - .L_50)
.L_50:
        /*001c*/ 	.word	0x00000000
        /*0020*/ 	.short	0x0001
        /*0022*/ 	.short	0x0008
        /*0024*/ 	.byte	0x00, 0xf0, 0x11, 0x00


	//----- nvinfo : EIATTR_KPARAM_INFO
	.align		4
.L_51:
        /*0028*/ 	.byte	0x04, 0x17
        /*002a*/ 	.short	(.L_53 - .L_52)
.L_52:
        /*002c*/ 	.word	0x00000000
        /*0030*/ 	.short	0x0000
        /*0032*/ 	.short	0x0000
        /*0034*/ 	.byte	0x00, 0xf5, 0x21, 0x00


	//----- nvinfo : EIATTR_SPARSE_MMA_MASK
	.align		4
.L_53:
        /*0038*/ 	.byte	0x03, 0x50
        /*003a*/ 	.short	0x0000


	//----- nvinfo : EIATTR_MAXREG_COUNT
	.align		4
        /*003c*/ 	.byte	0x03, 0x1b
        /*003e*/ 	.short	0x00ff


	//----- nvinfo : EIATTR_NUM_BARRIERS
	.align		4
        /*0040*/ 	.byte	0x02, 0x4c
        /*0042*/ 	.byte	0x01
	.zero		1


	//----- nvinfo : EIATTR_MERCURY_ISA_VERSION
	.align		4
        /*0044*/ 	.byte	0x03, 0x5f
        /*0046*/ 	.short	0x0101


	//----- nvinfo : EIATTR_VRC_CTA_INIT_COUNT
	.align		4
        /*0048*/ 	.byte	0x02, 0x4a
	.zero		1
	.zero		1


	//----- nvinfo : EIATTR_EXIT_INSTR_OFFSETS
	.align		4
        /*004c*/ 	.byte	0x04, 0x1c
        /*004e*/ 	.short	(.L_55 - .L_54)


	//   ....[0]....
.L_54:
        /*0050*/ 	.word	0x00000550


	//----- nvinfo : EIATTR_CBANK_PARAM_SIZE
	.align		4
.L_55:
        /*0054*/ 	.byte	0x03, 0x19
        /*0056*/ 	.short	0x0010


	//----- nvinfo : EIATTR_PARAM_CBANK
	.align		4
        /*0058*/ 	.byte	0x04, 0x0a
        /*005a*/ 	.short	(.L_57 - .L_56)
	.align		4
.L_56:
        /*005c*/ 	.word	index@(.nv.constant0._Z16blockedFW_Phase1Pijj)
        /*0060*/ 	.short	0x0380
        /*0062*/ 	.short	0x0010


	//----- nvinfo : EIATTR_SW_WAR
	.align		4
.L_57:
        /*0064*/ 	.byte	0x04, 0x36
        /*0066*/ 	.short	(.L_59 - .L_58)
.L_58:
        /*0068*/ 	.word	0x00000008
.L_59:


//--------------------- .nv.callgraph             --------------------------
	.section	.nv.callgraph,"",@"SHT_CUDA_CALLGRAPH"
	.align	4
	.sectionentsize	8
	.align		4
        /*0000*/ 	.word	0x00000000
	.align		4
        /*0004*/ 	.word	0xffffffff
	.align		4
        /*0008*/ 	.word	0x00000000
	.align		4
        /*000c*/ 	.word	0xfffffffe
	.align		4
        /*0010*/ 	.word	0x00000000
	.align		4
        /*0014*/ 	.word	0xfffffffd
	.align		4
        /*0018*/ 	.word	0x00000000
	.align		4
        /*001c*/ 	.word	0xfffffffc


//--------------------- .text._Z16blockedFW_Phase3Pijj --------------------------
	.section	.text._Z16blockedFW_Phase3Pijj,"ax",@progbits
	.align	128
        .global         _Z16blockedFW_Phase3Pijj
        .type           _Z16blockedFW_Phase3Pijj,@function
        .size           _Z16blockedFW_Phase3Pijj,(.L_x_6 - _Z16blockedFW_Phase3Pijj)
        .other          _Z16blockedFW_Phase3Pijj,@"STO_CUDA_ENTRY STV_DEFAULT"
_Z16blockedFW_Phase3Pijj:
.text._Z16blockedFW_Phase3Pijj:
[----:B------:R-:W-:Y:S01]  /*0000*/  LDC R1, c[0x0][0x37c] ;  /* 0x0000df00ff017b82 */ /* 0x000fe20000000800 */
[----:B------:R-:W0:Y:S07]  /*0010*/  S2R R5, SR_CTAID.Y ;  /* 0x0000000000057919 */ /* 0x000e2e0000002600 */
[----:B------:R-:W0:Y:S01]  /*0020*/  LDC R10, c[0x0][0x388] ;  /* 0x0000e200ff0a7b82 */ /* 0x000e220000000800 */
[----:B------:R-:W1:Y:S01]  /*0030*/  S2R R17, SR_CTAID.X ;  /* 0x0000000000117919 */ /* 0x000e620000002500 */
[----:B0-----:R-:W-:-:S04]  /*0040*/  ISETP.NE.AND P0, PT, R5, R10, PT ;  /* 0x0000000a0500720c */ /* 0x001fc80003f05270 */
[----:B-1----:R-:W-:-:S13]  /*0050*/  ISETP.EQ.OR P0, PT, R17, R10, !P0 ;  /* 0x0000000a1100720c */ /* 0x002fda0004702670 */
[----:B------:R-:W-:Y:S05]  /*0060*/  @P0 EXIT ;  /* 0x000000000000094d */ /* 0x000fea0003800000 */
[----:B------:R-:W0:Y:S01]  /*0070*/  S2R R6, SR_TID.Y ;  /* 0x0000000000067919 */ /* 0x000e220000002200 */
[----:B------:R-:W1:Y:S01]  /*0080*/  LDC R0, c[0x0][0x38c] ;  /* 0x0000e300ff007b82 */ /* 0x000e620000000800 */
[----:B------:R-:W-:Y:S01]  /*0090*/  SHF.L.U32 R15, R10, 0x4, RZ ;  /* 0x000000040a0f7819 */ /* 0x000fe200000006ff */
[----:B------:R-:W2:Y:S01]  /*00a0*/  LDCU.64 UR6, c[0x0][0x358] ;  /* 0x00006b00ff0677ac */ /* 0x000ea20008000a00 */
[----:B------:R-:W3:Y:S01]  /*00b0*/  S2R R8, SR_TID.X ;  /* 0x0000000000087919 */ /* 0x000ee20000002100 */
[----:B------:R-:W-:-:S04]  /*00c0*/  UMOV UR4, 0x1 ;  /* 0x0000000100047882 */ /* 0x000fc80000000000 */
[----:B------:R-:W4:Y:S01]  /*00d0*/  LDC.64 R2, c[0x0][0x380] ;  /* 0x0000e000ff027b82 */ /* 0x000f220000000a00 */
[-C--:B-1----:R-:W-:Y:S02]  /*00e0*/  IMAD R4, R15, R0.reuse, R0 ;  /* 0x000000000f047224 */ /* 0x082fe400078e0200 */
[----:B------:R-:W-:Y:S02]  /*00f0*/  IMAD R7, R10, R0, RZ ;  /* 0x000000000a077224 */ /* 0x000fe400078e02ff */
[----:B0-----:R-:W-:Y:S01]  /*0100*/  IMAD R5, R5, 0x10, R6 ;  /* 0x0000001005057824 */ /* 0x001fe200078e0206 */
[----:B---3--:R-:W-:-:S03]  /*0110*/  IADD3 R6, PT, PT, R4, R8, RZ ;  /* 0x0000000804067210 */ /* 0x008fc60007ffe0ff */
[----:B------:R-:W-:Y:S01]  /*0120*/  IMAD R5, R5, R0, RZ ;  /* 0x0000000005057224 */ /* 0x000fe200078e02ff */
[----:B------:R-:W-:Y:S01]  /*0130*/  LEA R4, R17, R8, 0x4 ;  /* 0x0000000811047211 */ /* 0x000fe200078e20ff */
[----:B------:R-:W-:Y:S02]  /*0140*/  IMAD R7, R7, 0x10, R8 ;  /* 0x0000001007077824 */ /* 0x000fe400078e0208 */
[C---:B------:R-:W-:Y:S01]  /*0150*/  IMAD R19, R17.reuse, 0x10, R6 ;  /* 0x0000001011137824 */ /* 0x040fe200078e0206 */
[-C--:B------:R-:W-:Y:S01]  /*0160*/  LEA R6, R0, R5.reuse, 0x3 ;  /* 0x0000000500067211 */ /* 0x080fe200078e18ff */
[----:B------:R-:W-:Y:S01]  /*0170*/  IMAD R17, R17, 0x10, R7 ;  /* 0x0000001011117824 */ /* 0x000fe200078e0207 */
[CC--:B------:R-:W-:Y:S01]  /*0180*/  IADD3 R7, PT, PT, R4.reuse, R5.reuse, RZ ;  /* 0x0000000504077210 */ /* 0x0c0fe20007ffe0ff */
[----:B------:R-:W-:Y:S01]  /*0190*/  VIADD R19, R19, 0x8 ;  /* 0x0000000813137836 */ /* 0x000fe20000000000 */
[----:B------:R-:W-:Y:S01]  /*01a0*/  IADD3 R13, PT, PT, R15, R5, RZ ;  /* 0x000000050f0d7210 */ /* 0x000fe20007ffe0ff */
[----:B------:R-:W-:Y:S01]  /*01b0*/  IMAD.IADD R9, R4, 0x1, R6 ;  /* 0x0000000104097824 */ /* 0x000fe200078e0206 */
[----:B------:R-:W-:Y:S01]  /*01c0*/  IADD3 R15, PT, PT, R6, 0x1, R15 ;  /* 0x00000001060f7810 */ /* 0x000fe20007ffe00f */
[----:B------:R-:W-:-:S02]  /*01d0*/  VIADD R11, R7, 0x8 ;  /* 0x00000008070b7836 */ /* 0x000fc40000000000 */
[----:B----4-:R-:W-:Y:S01]  /*01e0*/  IMAD.WIDE.U32 R6, R7, 0x4, R2 ;  /* 0x0000000407067825 */ /* 0x010fe200078e0002 */
[----:B------:R-:W-:-:S03]  /*01f0*/  IADD3 R5, PT, PT, R9, 0x8, RZ ;  /* 0x0000000809057810 */ /* 0x000fc60007ffe0ff */
[----:B------:R-:W-:-:S04]  /*0200*/  IMAD.WIDE.U32 R8, R9, 0x4, R2 ;  /* 0x0000000409087825 */ /* 0x000fc800078e0002 */
[----:B------:R-:W-:-:S04]  /*0210*/  IMAD.WIDE.U32 R10, R11, 0x4, R2 ;  /* 0x000000040b0a7825 */ /* 0x000fc800078e0002 */
[----:B------:R-:W-:Y:S01]  /*0220*/  IMAD.WIDE.U32 R4, R5, 0x4, R2 ;  /* 0x0000000405047825 */ /* 0x000fe200078e0002 */
[----:B--2---:R-:W-:Y:S06]  /*0230*/  BAR.SYNC.DEFER_BLOCKING 0x0 ;  /* 0x0000000000007b1d */ /* 0x004fec0000010000 */
.L_x_0:
[--C-:B0-----:R-:W-:Y:S01]  /*0240*/  IMAD.WIDE.U32 R20, R13, 0x4, R2.reuse ;  /* 0x000000040d147825 */ /* 0x101fe200078e0002 */
[----:B------:R-:W2:Y:S03]  /*0250*/  LDG.E R12, desc[UR6][R6.64] ;  /* 0x00000006060c7981 */ /* 0x000ea6000c1e1900 */
[----:B------:R-:W-:Y:S01]  /*0260*/  IMAD.WIDE.U32 R22, R17, 0x4, R2 ;  /* 0x0000000411167825 */ /* 0x000fe200078e0002 */
[----:B------:R-:W2:Y:S04]  /*0270*/  LDG.E R25, desc[UR6][R20.64] ;  /* 0x0000000614197981 */ /* 0x000ea8000c1e1900 */
[----:B------:R-:W2:Y:S01]  /*0280*/  LDG.E R14, desc[UR6][R22.64] ;  /* 0x00000006160e7981 */ /* 0x000ea2000c1e1900 */
[----:B------:R-:W-:-:S02]  /*0290*/  IADD3 R27, PT, PT, R15, -0x1, RZ ;  /* 0xffffffff0f1b7810 */ /* 0x000fc40007ffe0ff */
[----:B--2---:R-:W-:-:S03]  /*02a0*/  VIADDMNMX R29, R14, R25, R12, PT ;  /* 0x000000190e1d7246 */ /* 0x004fc6000380010c */
[----:B------:R-:W-:Y:S02]  /*02b0*/  IMAD.WIDE.U32 R24, R27, 0x4, R2 ;  /* 0x000000041b187825 */ /* 0x000fe400078e0002 */
[----:B------:R0:W-:Y:S04]  /*02c0*/  STG.E desc[UR6][R6.64], R29 ;  /* 0x0000001d06007986 */ /* 0x0001e8000c101906 */
[----:B------:R-:W2:Y:S04]  /*02d0*/  LDG.E R16, desc[UR6][R22.64] ;  /* 0x0000000616107981 */ /* 0x000ea8000c1e1900 */
[----:B------:R-:W2:Y:S04]  /*02e0*/  LDG.E R12, desc[UR6][R8.64] ;  /* 0x00000006080c7981 */ /* 0x000ea8000c1e1900 */
[----:B------:R-:W2:Y:S01]  /*02f0*/  LDG.E R14, desc[UR6][R24.64] ;  /* 0x00000006180e7981 */ /* 0x000ea2000c1e1900 */
[----:B------:R-:W-:-:S04]  /*0300*/  VIADD R27, R17, 0x8 ;  /* 0x00000008111b7836 */ /* 0x000fc80000000000 */
[----:B------:R-:W-:Y:S01]  /*0310*/  IMAD.WIDE.U32 R26, R27, 0x4, R2 ;  /* 0x000000041b1a7825 */ /* 0x000fe200078e0002 */
[----:B--2---:R-:W-:-:S05]  /*0320*/  VIADDMNMX R12, R16, R14, R12, PT ;  /* 0x0000000e100c7246 */ /* 0x004fca000380010c */
[----:B------:R1:W-:Y:S04]  /*0330*/  STG.E desc[UR6][R8.64], R12 ;  /* 0x0000000c08007986 */ /* 0x0003e8000c101906 */
[----:B------:R-:W0:Y:S04]  /*0340*/  LDG.E R21, desc[UR6][R20.64] ;  /* 0x0000000614157981 */ /* 0x000e28000c1e1900 */
[----:B------:R-:W0:Y:S04]  /*0350*/  LDG.E R14, desc[UR6][R10.64] ;  /* 0x000000060a0e7981 */ /* 0x000e28000c1e1900 */
[----:B------:R-:W0:Y:S02]  /*0360*/  LDG.E R16, desc[UR6][R26.64] ;  /* 0x000000061a107981 */ /* 0x000e24000c1e1900 */
[----:B0-----:R-:W-:-:S05]  /*0370*/  VIADDMNMX R29, R16, R21, R14, PT ;  /* 0x00000015101d7246 */ /* 0x001fca000380010e */
[----:B------:R0:W-:Y:S04]  /*0380*/  STG.E desc[UR6][R10.64], R29 ;  /* 0x0000001d0a007986 */ /* 0x0001e8000c101906 */
[----:B------:R-:W2:Y:S04]  /*0390*/  LDG.E R16, desc[UR6][R24.64] ;  /* 0x0000000618107981 */ /* 0x000ea8000c1e1900 */
[----:B------:R-:W2:Y:S04]  /*03a0*/  LDG.E R18, desc[UR6][R26.64] ;  /* 0x000000061a127981 */ /* 0x000ea8000c1e1900 */
[----:B------:R-:W2:Y:S01]  /*03b0*/  LDG.E R14, desc[UR6][R4.64] ;  /* 0x00000006040e7981 */ /* 0x000ea2000c1e1900 */
[----:B------:R-:W-:Y:S01]  /*03c0*/  IADD3 R23, PT, PT, R13, 0x1, RZ ;  /* 0x000000010d177810 */ /* 0x000fe20007ffe0ff */
[----:B------:R-:W-:-:S04]  /*03d0*/  VIADD R22, R19, 0xfffffff8 ;  /* 0xfffffff813167836 */ /* 0x000fc80000000000 */
[----:B------:R-:W-:-:S04]  /*03e0*/  IMAD.WIDE.U32 R20, R23, 0x4, R2 ;  /* 0x0000000417147825 */ /* 0x000fc800078e0002 */
[----:B------:R-:W-:Y:S01]  /*03f0*/  IMAD.WIDE.U32 R22, R22, 0x4, R2 ;  /* 0x0000000416167825 */ /* 0x000fe200078e0002 */
[----:B--2---:R-:W-:-:S05]  /*0400*/  VIADDMNMX R14, R18, R16, R14, PT ;  /* 0x00000010120e7246 */ /* 0x004fca000380010e */
[----:B------:R2:W-:Y:S04]  /*0410*/  STG.E desc[UR6][R4.64], R14 ;  /* 0x0000000e04007986 */ /* 0x0005e8000c101906 */
[----:B-1----:R-:W3:Y:S04]  /*0420*/  LDG.E R12, desc[UR6][R6.64] ;  /* 0x00000006060c7981 */ /* 0x002ee8000c1e1900 */
[----:B0-----:R-:W3:Y:S04]  /*0430*/  LDG.E R29, desc[UR6][R20.64] ;  /* 0x00000006141d7981 */ /* 0x001ee8000c1e1900 */
[----:B------:R-:W3:Y:S01]  /*0440*/  LDG.E R16, desc[UR6][R22.64] ;  /* 0x0000000616107981 */ /* 0x000ee2000c1e1900 */
[----:B------:R-:W-:Y:S01]  /*0450*/  IMAD.WIDE.U32 R24, R15, 0x4, R2 ;  /* 0x000000040f187825 */ /* 0x000fe200078e0002 */
[----:B---3--:R-:W-:-:S05]  /*0460*/  VIADDMNMX R29, R16, R29, R12, PT ;  /* 0x0000001d101d7246 */ /* 0x008fca000380010c */
[----:B------:R0:W-:Y:S04]  /*0470*/  STG.E desc[UR6][R6.64], R29 ;  /* 0x0000001d06007986 */ /* 0x0001e8000c101906 */
[----:B------:R-:W3:Y:S04]  /*0480*/  LDG.E R16, desc[UR6][R22.64] ;  /* 0x0000000616107981 */ /* 0x000ee8000c1e1900 */
[----:B------:R-:W3:Y:S04]  /*0490*/  LDG.E R12, desc[UR6][R8.64] ;  /* 0x00000006080c7981 */ /* 0x000ee8000c1e1900 */
[----:B------:R-:W3:Y:S02]  /*04a0*/  LDG.E R27, desc[UR6][R24.64] ;  /* 0x00000006181b7981 */ /* 0x000ee4000c1e1900 */
[----:B---3--:R-:W-:Y:S01]  /*04b0*/  VIADDMNMX R12, R16, R27, R12, PT ;  /* 0x0000001b100c7246 */ /* 0x008fe2000380010c */
[----:B------:R-:W-:-:S04]  /*04c0*/  IMAD.WIDE.U32 R26, R19, 0x4, R2 ;  /* 0x00000004131a7825 */ /* 0x000fc800078e0002 */
[----:B------:R1:W-:Y:S04]  /*04d0*/  STG.E desc[UR6][R8.64], R12 ;  /* 0x0000000c08007986 */ /* 0x0003e8000c101906 */
[----:B------:R-:W3:Y:S04]  /*04e0*/  LDG.E R21, desc[UR6][R20.64] ;  /* 0x0000000614157981 */ /* 0x000ee8000c1e1900 */
[----:B--2---:R-:W3:Y:S04]  /*04f0*/  LDG.E R14, desc[UR6][R10.64] ;  /* 0x000000060a0e7981 */ /* 0x004ee8000c1e1900 */
[----:B------:R-:W3:Y:S02]  /*0500*/  LDG.E R16, desc[UR6][R26.64] ;  /* 0x000000061a107981 */ /* 0x000ee4000c1e1900 */
[----:B---3--:R-:W-:-:S05]  /*0510*/  VIADDMNMX R14, R16, R21, R14, PT ;  /* 0x00000015100e7246 */ /* 0x008fca000380010e */
[----:B------:R2:W-:Y:S04]  /*0520*/  STG.E desc[UR6][R10.64], R14 ;  /* 0x0000000e0a007986 */ /* 0x0005e8000c101906 */
[----:B------:R-:W0:Y:S04]  /*0530*/  LDG.E R23, desc[UR6][R24.64] ;  /* 0x0000000618177981 */ /* 0x000e28000c1e1900 */
[----:B------:R-:W0:Y:S04]  /*0540*/  LDG.E R18, desc[UR6][R26.64] ;  /* 0x000000061a127981 */ /* 0x000e28000c1e1900 */
[----:B------:R-:W0:Y:S01]  /*0550*/  LDG.E R16, desc[UR6][R4.64] ;  /* 0x0000000604107981 */ /* 0x000e22000c1e1900 */
[----:B------:R-:W-:Y:S01]  /*0560*/  IADD3 R22, PT, PT, R13, 0x2, RZ ;  /* 0x000000020d167810 */ /* 0x000fe20007ffe0ff */
[----:B------:R-:W-:-:S04]  /*0570*/  IMAD R17, R0, 0x2, R17 ;  /* 0x0000000200117824 */ /* 0x000fc800078e0211 */
[----:B------:R-:W-:Y:S01]  /*0580*/  IMAD.WIDE.U32 R20, R22, 0x4, R2 ;  /* 0x0000000416147825 */ /* 0x000fe200078e0002 */
[----:B0-----:R-:W-:-:S03]  /*0590*/  VIADDMNMX R29, R18, R23, R16, PT ;  /* 0x00000017121d7246 */ /* 0x001fc60003800110 */
[----:B------:R-:W-:Y:S02]  /*05a0*/  IMAD.WIDE.U32 R22, R17, 0x4, R2 ;  /* 0x0000000411167825 */ /* 0x000fe400078e0002 */
[----:B------:R0:W-:Y:S04]  /*05b0*/  STG.E desc[UR6][R4.64], R29 ;  /* 0x0000001d04007986 */ /* 0x0001e8000c101906 */
[----:B-1----:R-:W3:Y:S04]  /*05c0*/  LDG.E R12, desc[UR6][R6.64] ;  /* 0x00000006060c7981 */ /* 0x002ee8000c1e1900 */
[----:B--2---:R-:W3:Y:S04]  /*05d0*/  LDG.E R14, desc[UR6][R20.64] ;  /* 0x00000006140e7981 */ /* 0x004ee8000c1e1900 */
[----:B------:R-:W3:Y:S01]  /*05e0*/  LDG.E R25, desc[UR6][R22.64] ;  /* 0x0000000616197981 */ /* 0x000ee2000c1e1900 */
[----:B------:R-:W-:-:S02]  /*05f0*/  IADD3 R27, PT, PT, R15, 0x1, RZ ;  /* 0x000000010f1b7810 */ /* 0x000fc40007ffe0ff */
[----:B---3--:R-:W-:-:S03]  /*0600*/  VIADDMNMX R12, R25, R14, R12, PT ;  /* 0x0000000e190c7246 */ /* 0x008fc6000380010c */
[----:B------:R-:W-:Y:S02]  /*0610*/  IMAD.WIDE.U32 R24, R27, 0x4, R2 ;  /* 0x000000041b187825 */ /* 0x000fe400078e0002 */
[----:B------:R1:W-:Y:S04]  /*0620*/  STG.E desc[UR6][R6.64], R12 ;  /* 0x0000000c06007986 */ /* 0x0003e8000c101906 */
[----:B------:R-:W0:Y:S04]  /*0630*/  LDG.E R18, desc[UR6][R22.64] ;  /* 0x0000000616127981 */ /* 0x000e28000c1e1900 */
[----:B------:R-:W0:Y:S04]  /*0640*/  LDG.E R14, desc[UR6][R8.64] ;  /* 0x00000006080e7981 */ /* 0x000e28000c1e1900 */
[----:B------:R-:W0:Y:S01]  /*0650*/  LDG.E R16, desc[UR6][R24.64] ;  /* 0x0000000618107981 */ /* 0x000e22000c1e1900 */
[----:B------:R-:W-:-:S04]  /*0660*/  VIADD R27, R17, 0x8 ;  /* 0x00000008111b7836 */ /* 0x000fc80000000000 */
[----:B------:R-:W-:Y:S01]  /*0670*/  IMAD.WIDE.U32 R26, R27, 0x4, R2 ;  /* 0x000000041b1a7825 */ /* 0x000fe200078e0002 */
[----:B0-----:R-:W-:-:S05]  /*0680*/  VIADDMNMX R29, R18, R16, R14, PT ;  /* 0x00000010121d7246 */ /* 0x001fca000380010e */
[----:B------:R0:W-:Y:S04]  /*0690*/  STG.E desc[UR6][R8.64], R29 ;  /* 0x0000001d08007986 */ /* 0x0001e8000c101906 */
[----:B------:R-:W2:Y:S04]  /*06a0*/  LDG.E R21, desc[UR6][R20.64] ;  /* 0x0000000614157981 */ /* 0x000ea8000c1e1900 */
[----:B------:R-:W2:Y:S04]  /*06b0*/  LDG.E R14, desc[UR6][R10.64] ;  /* 0x000000060a0e7981 */ /* 0x000ea8000c1e1900 */
[----:B------:R-:W2:Y:S01]  /*06c0*/  LDG.E R16, desc[UR6][R26.64] ;  /* 0x000000061a107981 */ /* 0x000ea2000c1e1900 */
[----:B------:R-:W-:-:S02]  /*06d0*/  LEA R19, R0, R19, 0x1 ;  /* 0x0000001300137211 */ /* 0x000fc400078e08ff */
[----:B--2---:R-:W-:-:S05]  /*06e0*/  VIADDMNMX R14, R16, R21, R14, PT ;  /* 0x00000015100e7246 */ /* 0x004fca000380010e */
[----:B------:R2:W-:Y:S04]  /*06f0*/  STG.E desc[UR6][R10.64], R14 ;  /* 0x0000000e0a007986 */ /* 0x0005e8000c101906 */
[----:B------:R-:W0:Y:S04]  /*0700*/  LDG.E R16, desc[UR6][R24.64] ;  /* 0x0000000618107981 */ /* 0x000e28000c1e1900 */
[----:B------:R-:W0:Y:S04]  /*0710*/  LDG.E R18, desc[UR6][R26.64] ;  /* 0x000000061a127981 */ /* 0x000e28000c1e1900 */
[----:B-1----:R-:W0:Y:S01]  /*0720*/  LDG.E R12, desc[UR6][R4.64] ;  /* 0x00000006040c7981 */ /* 0x002e22000c1e1900 */
[----:B------:R-:W-:Y:S01]  /*0730*/  VIADD R23, R13, 0x3 ;  /* 0x000000030d177836 */ /* 0x000fe20000000000 */
[----:B------:R-:W-:-:S03]  /*0740*/  IADD3 R22, PT, PT, R19, -0x8, RZ ;  /* 0xfffffff813167810 */ /* 0x000fc60007ffe0ff */
[----:B------:R-:W-:-:S04]  /*0750*/  IMAD.WIDE.U32 R20, R23, 0x4, R2 ;  /* 0x0000000417147825 */ /* 0x000fc800078e0002 */
[----:B------:R-:W-:Y:S01]  /*0760*/  IMAD.WIDE.U32 R22, R22, 0x4, R2 ;  /* 0x0000000416167825 */ /* 0x000fe200078e0002 */
[----:B0-----:R-:W-:-:S05]  /*0770*/  VIADDMNMX R29, R18, R16, R12, PT ;  /* 0x00000010121d7246 */ /* 0x001fca000380010c */
[----:B------:R0:W-:Y:S04]  /*0780*/  STG.E desc[UR6][R4.64], R29 ;  /* 0x0000001d04007986 */ /* 0x0001e8000c101906 */
[----:B------:R-:W3:Y:S04]  /*0790*/  LDG.E R12, desc[UR6][R6.64] ;  /* 0x00000006060c7981 */ /* 0x000ee8000c1e1900 */
[----:B--2---:R-:W3:Y:S04]  /*07a0*/  LDG.E R14, desc[UR6][R20.64] ;  /* 0x00000006140e7981 */ /* 0x004ee8000c1e1900 */
[----:B------:R-:W3:Y:S01]  /*07b0*/  LDG.E R27, desc[UR6][R22.64] ;  /* 0x00000006161b7981 */ /* 0x000ee2000c1e1900 */
[----:B------:R-:W-:-:S04]  /*07c0*/  VIADD R25, R15, 0x2 ;  /* 0x000000020f197836 */ /* 0x000fc80000000000 */
[----:B------:R-:W-:Y:S01]  /*07d0*/  IMAD.WIDE.U32 R24, R25, 0x4, R2 ;  /* 0x0000000419187825 */ /* 0x000fe200078e0002 */
[----:B---3--:R-:W-:-:S05]  /*07e0*/  VIADDMNMX R12, R27, R14, R12, PT ;  /* 0x0000000e1b0c7246 */ /* 0x008fca000380010c */
[----:B------:R1:W-:Y:S04]  /*07f0*/  STG.E desc[UR6][R6.64], R12 ;  /* 0x0000000c06007986 */ /* 0x0003e8000c101906 */
[----:B------:R-:W0:Y:S04]  /*0800*/  LDG.E R16, desc[UR6][R22.64] ;  /* 0x0000000616107981 */ /* 0x000e28000c1e1900 */
[----:B------:R-:W0:Y:S04]  /*0810*/  LDG.E R14, desc[UR6][R8.64] ;  /* 0x00000006080e7981 */ /* 0x000e28000c1e1900 */
[----:B------:R-:W0:Y:S02]  /*0820*/  LDG.E R27, desc[UR6][R24.64] ;  /* 0x00000006181b7981 */ /* 0x000e24000c1e1900 */
[----:B0-----:R-:W-:Y:S01]  /*0830*/  VIADDMNMX R29, R16, R27, R14, PT ;  /* 0x0000001b101d7246 */ /* 0x001fe2000380010e */
[----:B------:R-:W-:-:S04]  /*0840*/  IMAD.WIDE.U32 R26, R19, 0x4, R2 ;  /* 0x00000004131a7825 */ /* 0x000fc800078e0002 */
[----:B------:R0:W-:Y:S04]  /*0850*/  STG.E desc[UR6][R8.64], R29 ;  /* 0x0000001d08007986 */ /* 0x0001e8000c101906 */
[----:B------:R-:W2:Y:S04]  /*0860*/  LDG.E R21, desc[UR6][R20.64] ;  /* 0x0000000614157981 */ /* 0x000ea8000c1e1900 */
[----:B------:R-:W2:Y:S04]  /*0870*/  LDG.E R14, desc[UR6][R10.64] ;  /* 0x000000060a0e7981 */ /* 0x000ea8000c1e1900 */
[----:B------:R-:W2:Y:S02]  /*0880*/  LDG.E R16, desc[UR6][R26.64] ;  /* 0x000000061a107981 */ /* 0x000ea4000c1e1900 */
[----:B--2---:R-:W-:-:S05]  /*0890*/  VIADDMNMX R14, R16, R21, R14, PT ;  /* 0x00000015100e7246 */ /* 0x004fca000380010e */
[----:B------:R2:W-:Y:S04]  /*08a0*/  STG.E desc[UR6][R10.64], R14 ;  /* 0x0000000e0a007986 */ /* 0x0005e8000c101906 */
[----:B------:R-:W0:Y:S04]  /*08b0*/  LDG.E R23, desc[UR6][R24.64] ;  /* 0x0000000618177981 */ /* 0x000e28000c1e1900 */
[----:B------:R-:W0:Y:S04]  /*08c0*/  LDG.E R16, desc[UR6][R26.64] ;  /* 0x000000061a107981 */ /* 0x000e28000c1e1900 */
[----:B-1----:R-:W0:Y:S01]  /*08d0*/  LDG.E R12, desc[UR6][R4.64] ;  /* 0x00000006040c7981 */ /* 0x002e22000c1e1900 */
[----:B------:R-:W-:Y:S01]  /*08e0*/  IADD3 R18, PT, PT, R13, 0x4, RZ ;  /* 0x000000040d127810 */ /* 0x000fe20007ffe0ff */
[----:B------:R-:W-:-:S04]  /*08f0*/  IMAD R17, R0, 0x2, R17 ;  /* 0x0000000200117824 */ /* 0x000fc800078e0211 */
[----:B------:R-:W-:Y:S01]  /*0900*/  IMAD.WIDE.U32 R20, R18, 0x4, R2 ;  /* 0x0000000412147825 */ /* 0x000fe200078e0002 */
[----:B0-----:R-:W-:-:S03]  /*0910*/  VIADDMNMX R29, R16, R23, R12, PT ;  /* 0x00000017101d7246 */ /* 0x001fc6000380010c */
[----:B------:R-:W-:Y:S02]  /*0920*/  IMAD.WIDE.U32 R22, R17, 0x4, R2 ;  /* 0x0000000411167825 */ /* 0x000fe400078e0002 */
[----:B------:R0:W-:Y:S04]  /*0930*/  STG.E desc[UR6][R4.64], R29 ;  /* 0x0000001d04007986 */ /* 0x0001e8000c101906 */
[----:B------:R-:W3:Y:S04]  /*0940*/  LDG.E R12, desc[UR6][R6.64] ;  /* 0x00000006060c7981 */ /* 0x000ee8000c1e1900 */
        /* <DEDUP_REMOVED lines=46> */
[----:B------:R-:W3:Y:S04]  /*0c30*/  LDG.E R23, desc[UR6][R24.64] ;  /* 0x0000000618177981 */ /* 0x000ee8000c1e1900 */
[----:B------:R-:W3:Y:S04]  /*0c40*/  LDG.E R16, desc[UR6][R26.64] ;  /* 0x000000061a107981 */ /* 0x000ee8000c1e1900 */
[----:B-1----:R-:W3:Y:S01]  /*0c50*/  LDG.E R12, desc[UR6][R4.64] ;  /* 0x00000006040c7981 */ /* 0x002ee2000c1e1900 */
[----:B------:R-:W-:Y:S01]  /*0c60*/  IADD3 R22, PT, PT, R13, 0x6, RZ ;  /* 0x000000060d167810 */ /* 0x000fe20007ffe0ff */
[----:B------:R-:W-:-:S04]  /*0c70*/  IMAD R17, R0, 0x2, R17 ;  /* 0x0000000200117824 */ /* 0x000fc800078e0211 */
[----:B------:R-:W-:Y:S01]  /*0c80*/  IMAD.WIDE.U32 R20, R22, 0x4, R2 ;  /* 0x0000000416147825 */ /* 0x000fe200078e0002 */
[----:B---3--:R-:W-:-:S03]  /*0c90*/  VIADDMNMX R18, R16, R23, R12, PT ;  /* 0x0000001710127246 */ /* 0x008fc6000380010c */
[----:B------:R-:W-:Y:S02]  /*0ca0*/  IMAD.WIDE.U32 R22, R17, 0x4, R2 ;  /* 0x0000000411167825 */ /* 0x000fe400078e0002 */
[----:B------:R-:W-:Y:S04]  /*0cb0*/  STG.E desc[UR6][R4.64], R18 ;  /* 0x0000001204007986 */ /* 0x000fe8000c101906 */
[----:B------:R-:W3:Y:S04]  /*0cc0*/  LDG.E R12, desc[UR6][R6.64] ;  /* 0x00000006060c7981 */ /* 0x000ee8000c1e1900 */
[----:B0-----:R-:W3:Y:S04]  /*0cd0*/  LDG.E R29, desc[UR6][R20.64] ;  /* 0x00000006141d7981 */ /* 0x001ee8000c1e1900 */
[----:B--2---:R-:W3:Y:S01]  /*0ce0*/  LDG.E R14, desc[UR6][R22.64] ;  /* 0x00000006160e7981 */ /* 0x004ee2000c1e1900 */
[----:B------:R-:W-:-:S05]  /*0cf0*/  IADD3 R25, PT, PT, R15, 0x5, RZ ;  /* 0x000000050f197810 */ /* 0x000fca0007ffe0ff */
[----:B------:R-:W-:Y:S01]  /*0d00*/  IMAD.WIDE.U32 R24, R25, 0x4, R2 ;  /* 0x0000000419187825 */ /* 0x000fe200078e0002 */
[----:B---3--:R-:W-:-:S05]  /*0d10*/  VIADDMNMX R29, R14, R29, R12, PT ;  /* 0x0000001d0e1d7246 */ /* 0x008fca000380010c */
        /* <DEDUP_REMOVED lines=10> */
[----:B------:R-:W0:Y:S01]  /*0dc0*/  LDG.E R16, desc[UR6][R26.64] ;  /* 0x000000061a107981 */ /* 0x000e22000c1e1900 */
[----:B------:R-:W-:-:S02]  /*0dd0*/  LEA R23, R0, R19, 0x1 ;  /* 0x0000001300177211 */ /* 0x000fc400078e08ff */
[----:B0-----:R-:W-:-:S05]  /*0de0*/  VIADDMNMX R29, R16, R21, R14, PT ;  /* 0x00000015101d7246 */ /* 0x001fca000380010e */
[----:B------:R0:W-:Y:S04]  /*0df0*/  STG.E desc[UR6][R10.64], R29 ;  /* 0x0000001d0a007986 */ /* 0x0001e8000c101906 */
[----:B------:R-:W2:Y:S04]  /*0e00*/  LDG.E R16, desc[UR6][R24.64] ;  /* 0x0000000618107981 */ /* 0x000ea8000c1e1900 */
[----:B------:R-:W2:Y:S04]  /*0e10*/  LDG.E R18, desc[UR6][R26.64] ;  /* 0x000000061a127981 */ /* 0x000ea8000c1e1900 */
[----:B------:R-:W2:Y:S01]  /*0e20*/  LDG.E R14, desc[UR6][R4.64] ;  /* 0x00000006040e7981 */ /* 0x000ea2000c1e1900 */
[----:B------:R-:W-:Y:S01]  /*0e30*/  IADD3 R19, PT, PT, R13, 0x7, RZ ;  /* 0x000000070d137810 */ /* 0x000fe20007ffe0ff */
[----:B-1----:R-:W-:-:S04]  /*0e40*/  VIADD R12, R23, 0xfffffff8 ;  /* 0xfffffff8170c7836 */ /* 0x002fc80000000000 */
[----:B------:R-:W-:Y:S01]  /*0e50*/  IMAD.WIDE.U32 R20, R12, 0x4, R2 ;  /* 0x000000040c147825 */ /* 0x000fe200078e0002 */
[----:B--2---:R-:W-:-:S03]  /*0e60*/  VIADDMNMX R14, R18, R16, R14, PT ;  /* 0x00000010120e7246 */ /* 0x004fc6000380010e */
[----:B------:R-:W-:Y:S02]  /*0e70*/  IMAD.WIDE.U32 R18, R19, 0x4, R2 ;  /* 0x0000000413127825 */ /* 0x000fe400078e0002 */
[----:B------:R1:W-:Y:S04]  /*0e80*/  STG.E desc[UR6][R4.64], R14 ;  /* 0x0000000e04007986 */ /* 0x0003e8000c101906 */
[----:B------:R-:W0:Y:S04]  /*0e90*/  LDG.E R12, desc[UR6][R6.64] ;  /* 0x00000006060c7981 */ /* 0x000e28000c1e1900 */
[----:B------:R-:W0:Y:S04]  /*0ea0*/  LDG.E R25, desc[UR6][R18.64] ;  /* 0x0000000612197981 */ /* 0x000e28000c1e1900 */
[----:B------:R-:W0:Y:S01]  /*0eb0*/  LDG.E R16, desc[UR6][R20.64] ;  /* 0x0000000614107981 */ /* 0x000e22000c1e1900 */
[----:B------:R-:W-:-:S02]  /*0ec0*/  IADD3 R27, PT, PT, R15, 0x6, RZ ;  /* 0x000000060f1b7810 */ /* 0x000fc40007ffe0ff */
[----:B0-----:R-:W-:-:S03]  /*0ed0*/  VIADDMNMX R29, R16, R25, R12, PT ;  /* 0x00000019101d7246 */ /* 0x001fc6000380010c */
[----:B------:R-:W-:Y:S02]  /*0ee0*/  IMAD.WIDE.U32 R24, R27, 0x4, R2 ;  /* 0x000000041b187825 */ /* 0x000fe400078e0002 */
[----:B------:R0:W-:Y:S04]  /*0ef0*/  STG.E desc[UR6][R6.64], R29 ;  /* 0x0000001d06007986 */ /* 0x0001e8000c101906 */
[----:B------:R-:W2:Y:S04]  /*0f00*/  LDG.E R16, desc[UR6][R20.64] ;  /* 0x0000000614107981 */ /* 0x000ea8000c1e1900 */
[----:B------:R-:W2:Y:S04]  /*0f10*/  LDG.E R12, desc[UR6][R8.64] ;  /* 0x00000006080c7981 */ /* 0x000ea8000c1e1900 */
[----:B------:R-:W2:Y:S02]  /*0f20*/  LDG.E R27, desc[UR6][R24.64] ;  /* 0x00000006181b7981 */ /* 0x000ea4000c1e1900 */
[----:B--2---:R-:W-:Y:S01]  /*0f30*/  VIADDMNMX R12, R16, R27, R12, PT ;  /* 0x0000001b100c7246 */ /* 0x004fe2000380010c */
[----:B------:R-:W-:-:S04]  /*0f40*/  IMAD.WIDE.U32 R26, R23, 0x4, R2 ;  /* 0x00000004171a7825 */ /* 0x000fc800078e0002 */
[----:B------:R0:W-:Y:S04]  /*0f50*/  STG.E desc[UR6][R8.64], R12 ;  /* 0x0000000c08007986 */ /* 0x0001e8000c101906 */
[----:B------:R-:W2:Y:S04]  /*0f60*/  LDG.E R19, desc[UR6][R18.64] ;  /* 0x0000000612137981 */ /* 0x000ea8000c1e1900 */
[----:B-1----:R-:W2:Y:S04]  /*0f70*/  LDG.E R14, desc[UR6][R10.64] ;  /* 0x000000060a0e7981 */ /* 0x002ea8000c1e1900 */
[----:B------:R-:W2:Y:S02]  /*0f80*/  LDG.E R16, desc[UR6][R26.64] ;  /* 0x000000061a107981 */ /* 0x000ea4000c1e1900 */
[----:B--2---:R-:W-:-:S05]  /*0f90*/  VIADDMNMX R14, R16, R19, R14, PT ;  /* 0x00000013100e7246 */ /* 0x004fca000380010e */
[----:B------:R0:W-:Y:S04]  /*0fa0*/  STG.E desc[UR6][R10.64], R14 ;  /* 0x0000000e0a007986 */ /* 0x0001e8000c101906 */
[----:B------:R-:W2:Y:S04]  /*0fb0*/  LDG.E R21, desc[UR6][R24.64] ;  /* 0x0000000618157981 */ /* 0x000ea8000c1e1900 */
[----:B------:R-:W2:Y:S04]  /*0fc0*/  LDG.E R20, desc[UR6][R26.64] ;  /* 0x000000061a147981 */ /* 0x000ea8000c1e1900 */
[----:B------:R-:W2:Y:S01]  /*0fd0*/  LDG.E R16, desc[UR6][R4.64] ;  /* 0x0000000604107981 */ /* 0x000ea2000c1e1900 */
[----:B------:R-:W-:-:S04]  /*0fe0*/  UIADD3 UR4, UPT, UPT, UR4, 0x8, URZ ;  /* 0x0000000804047890 */ /* 0x000fc8000fffe0ff */
[----:B------:R-:W-:Y:S01]  /*0ff0*/  UISETP.NE.AND UP0, UPT, UR4, 0x11, UPT ;  /* 0x000000110400788c */ /* 0x000fe2000bf05270 */
[----:B------:R-:W-:Y:S01]  /*1000*/  IADD3 R15, PT, PT, R15, 0x8, RZ ;  /* 0x000000080f0f7810 */ /* 0x000fe20007ffe0ff */
[----:B------:R-:W-:Y:S01]  /*1010*/  VIADD R13, R13, 0x8 ;  /* 0x000000080d0d7836 */ /* 0x000fe20000000000 */
[C---:B------:R-:W-:Y:S02]  /*1020*/  LEA R19, R0.reuse, R23, 0x1 ;  /* 0x0000001700137211 */ /* 0x040fe400078e08ff */
[----:B------:R-:W-:Y:S02]  /*1030*/  LEA R17, R0, R17, 0x1 ;  /* 0x0000001100117211 */ /* 0x000fe400078e08ff */
[----:B--2---:R-:W-:-:S05]  /*1040*/  VIADDMNMX R21, R20, R21, R16, PT ;  /* 0x0000001514157246 */ /* 0x004fca0003800110 */
[----:B------:R0:W-:Y:S01]  /*1050*/  STG.E desc[UR6][R4.64], R21 ;  /* 0x0000001504007986 */ /* 0x0001e2000c101906 */
[----:B------:R-:W-:Y:S05]  /*1060*/  BRA.U UP0, `(.L_x_0) ;  /* 0xfffffff100747547 */ /* 0x000fea000b83ffff */
[----:B------:R-:W-:Y:S05]  /*1070*/  EXIT ;  /* 0x000000000000794d */ /* 0x000fea0003800000 */
.L_x_1:
[----:B------:R-:W-:-:S00]  /*1080*/  BRA `(.L_x_1) ;  /* 0xfffffffc00fc7947 */ /* 0x000fc0000383ffff */
[----:B------:R-:W-:-:S00]  /*1090*/  NOP ;  /* 0x0000000000007918 */ /* 0x000fc00000000000 */
        /* <DEDUP_REMOVED lines=14> */
.L_x_6:


//--------------------- .text._Z16blockedFW_Phase2Pijj --------------------------
	.section	.text._Z16blockedFW_Phase2Pijj,"ax",@progbits
	.align	128
        .global         _Z16blockedFW_Phase2Pijj
        .type           _Z16blockedFW_Phase2Pijj,@function
        .size           _Z16blockedFW_Phase2Pijj,(.L_x_7 - _Z16blockedFW_Phase2Pijj)
        .other          _Z16blockedFW_Phase2Pijj,@"STO_CUDA_ENTRY STV_DEFAULT"
_Z16blockedFW_Phase2Pijj:
.text._Z16blockedFW_Phase2Pijj:
[----:B------:R-:W-:Y:S01]  /*0000*/  LDC R1, c[0x0][0x37c] ;  /* 0x0000df00ff017b82 */ /* 0x000fe20000000800 */
[----:B------:R-:W0:Y:S07]  /*0010*/  S2R R7, SR_CTAID.Y ;  /* 0x0000000000077919 */ /* 0x000e2e0000002600 */
[----:B------:R-:W0:Y:S02]  /*0020*/  LDC R10, c[0x0][0x388] ;  /* 0x0000e200ff0a7b82 */ /* 0x000e240000000800 */
[----:B0-----:R-:W-:-:S13]  /*0030*/  ISETP.NE.AND P0, PT, R7, R10, PT ;  /* 0x0000000a0700720c */ /* 0x001fda0003f05270 */
[----:B------:R-:W-:Y:S05]  /*0040*/  @!P0 EXIT ;  /* 0x000000000000894d */ /* 0x000fea0003800000 */
[----:B------:R-:W0:Y:S01]  /*0050*/  S2R R6, SR_TID.Y ;  /* 0x0000000000067919 */ /* 0x000e220000002200 */
[----:B------:R-:W1:Y:S01]  /*0060*/  LDC R0, c[0x0][0x38c] ;  /* 0x0000e300ff007b82 */ /* 0x000e620000000800 */
[----:B------:R-:W2:Y:S01]  /*0070*/  LDCU.64 UR6, c[0x0][0x358] ;  /* 0x00006b00ff0677ac */ /* 0x000ea20008000a00 */
[----:B------:R-:W3:Y:S01]  /*0080*/  S2R R4, SR_TID.X ;  /* 0x0000000000047919 */ /* 0x000ee20000002100 */
[----:B------:R-:W-:-:S05]  /*0090*/  UMOV UR4, URZ ;  /* 0x000000ff00047c82 */ /* 0x000fca0008000000 */
[----:B------:R-:W4:Y:S01]  /*00a0*/  LDC.64 R8, c[0x0][0x380] ;  /* 0x0000e000ff087b82 */ /* 0x000f220000000a00 */
[----:B-1----:R-:W-:Y:S01]  /*00b0*/  LEA R3, R0, 0x10, 0x4 ;  /* 0x0000001000037811 */ /* 0x002fe200078e20ff */
[C---:B------:R-:W-:Y:S01]  /*00c0*/  IMAD R2, R10.reuse, R0, RZ ;  /* 0x000000000a027224 */ /* 0x040fe200078e02ff */
[CC--:B0-----:R-:W-:Y:S02]  /*00d0*/  LEA R11, R10.reuse, R6.reuse, 0x4 ;  /* 0x000000060a0b7211 */ /* 0x0c1fe400078e20ff */
[C---:B------:R-:W-:Y:S02]  /*00e0*/  LEA R13, R7.reuse, R6, 0x4 ;  /* 0x00000006070d7211 */ /* 0x040fe400078e20ff */
[----:B---3--:R-:W-:Y:S01]  /*00f0*/  LEA R6, R7, R4, 0x4 ;  /* 0x0000000407067211 */ /* 0x008fe200078e20ff */
[----:B------:R-:W-:Y:S01]  /*0100*/  IMAD R35, R11, R0, RZ ;  /* 0x000000000b237224 */ /* 0x000fe200078e02ff */
[----:B------:R-:W-:Y:S01]  /*0110*/  LEA R5, R10, R4, 0x4 ;  /* 0x000000040a057211 */ /* 0x000fe200078e20ff */
[----:B------:R-:W-:-:S02]  /*0120*/  IMAD R15, R13, R0, RZ ;  /* 0x000000000d0f7224 */ /* 0x000fc400078e02ff */
[--C-:B------:R-:W-:Y:S01]  /*0130*/  IMAD R2, R2, 0x10, R4.reuse ;  /* 0x0000001002027824 */ /* 0x100fe200078e0204 */
[C---:B------:R-:W-:Y:S01]  /*0140*/  LEA R17, R0.reuse, R35, 0x3 ;  /* 0x0000002300117211 */ /* 0x040fe200078e18ff */
[----:B------:R-:W-:Y:S01]  /*0150*/  IMAD R3, R3, R10, R4 ;  /* 0x0000000a03037224 */ /* 0x000fe200078e0204 */
[----:B------:R-:W-:Y:S01]  /*0160*/  LEA R4, R0, R15, 0x3 ;  /* 0x0000000f00047211 */ /* 0x000fe200078e18ff */
[-C--:B------:R-:W-:Y:S01]  /*0170*/  IMAD R11, R11, R0.reuse, R6 ;  /* 0x000000000b0b7224 */ /* 0x080fe200078e0206 */
[----:B------:R-:W-:Y:S01]  /*0180*/  IADD3 R23, PT, PT, R6, R17, RZ ;  /* 0x0000001106177210 */ /* 0x000fe20007ffe0ff */
[----:B------:R-:W-:Y:S01]  /*0190*/  IMAD R13, R13, R0, R5 ;  /* 0x000000000d0d7224 */ /* 0x000fe200078e0205 */
[----:B------:R-:W-:Y:S01]  /*01a0*/  IADD3 R21, PT, PT, R5, R4, RZ ;  /* 0x0000000405157210 */ /* 0x000fe20007ffe0ff */
[----:B------:R-:W-:Y:S01]  /*01b0*/  IMAD R7, R7, 0x10, R2 ;  /* 0x0000001007077824 */ /* 0x000fe200078e0202 */
[C---:B------:R-:W-:Y:S01]  /*01c0*/  LEA R2, R10.reuse, R15, 0x4 ;  /* 0x0000000f0a027211 */ /* 0x040fe200078e20ff */
[----:B----4-:R-:W-:Y:S01]  /*01d0*/  IMAD.WIDE.U32 R14, R11, 0x4, R8 ;  /* 0x000000040b0e7825 */ /* 0x010fe200078e0008 */
[----:B------:R-:W-:-:S02]  /*01e0*/  LEA R5, R10, R17, 0x4 ;  /* 0x000000110a057211 */ /* 0x000fc400078e20ff */
[----:B------:R-:W-:Y:S01]  /*01f0*/  IADD3 R19, PT, PT, R11, 0x8, RZ ;  /* 0x000000080b137810 */ /* 0x000fe20007ffe0ff */
[----:B------:R-:W-:Y:S01]  /*0200*/  VIADD R17, R13, 0x8 ;  /* 0x000000080d117836 */ /* 0x000fe20000000000 */
[----:B------:R-:W-:Y:S01]  /*0210*/  IADD3 R25, PT, PT, R21, 0x8, RZ ;  /* 0x0000000815197810 */ /* 0x000fe20007ffe0ff */
[----:B------:R-:W-:Y:S02]  /*0220*/  VIADD R11, R23, 0x8 ;  /* 0x00000008170b7836 */ /* 0x000fe40000000000 */
[C---:B------:R-:W-:Y:S02]  /*0230*/  IMAD R35, R10.reuse, 0x10, R35 ;  /* 0x000000100a237824 */ /* 0x040fe400078e0223 */
[----:B------:R-:W-:Y:S02]  /*0240*/  IMAD R4, R10, 0x10, R4 ;  /* 0x000000100a047824 */ /* 0x000fe400078e0204 */
[----:B------:R-:W-:-:S04]  /*0250*/  IMAD.WIDE.U32 R12, R13, 0x4, R8 ;  /* 0x000000040d0c7825 */ /* 0x000fc800078e0008 */
[----:B------:R-:W-:-:S04]  /*0260*/  IMAD.WIDE.U32 R16, R17, 0x4, R8 ;  /* 0x0000000411107825 */ /* 0x000fc800078e0008 */
[----:B------:R-:W-:-:S04]  /*0270*/  IMAD.WIDE.U32 R18, R19, 0x4, R8 ;  /* 0x0000000413127825 */ /* 0x000fc800078e0008 */
[----:B------:R-:W-:-:S04]  /*0280*/  IMAD.WIDE.U32 R20, R21, 0x4, R8 ;  /* 0x0000000415147825 */ /* 0x000fc800078e0008 */
[----:B------:R-:W-:-:S04]  /*0290*/  IMAD.WIDE.U32 R22, R23, 0x4, R8 ;  /* 0x0000000417167825 */ /* 0x000fc800078e0008 */
[----:B------:R-:W-:-:S04]  /*02a0*/  IMAD.WIDE.U32 R24, R25, 0x4, R8 ;  /* 0x0000000419187825 */ /* 0x000fc800078e0008 */
[----:B------:R-:W-:Y:S01]  /*02b0*/  IMAD.WIDE.U32 R10, R11, 0x4, R8 ;  /* 0x000000040b0a7825 */ /* 0x000fe200078e0008 */
[----:B--2---:R-:W-:Y:S06]  /*02c0*/  BAR.SYNC.DEFER_BLOCKING 0x0 ;  /* 0x0000000000007b1d */ /* 0x004fec0000010000 */
.L_x_2:
[--C-:B--2---:R-:W-:Y:S01]  /*02d0*/  IMAD.WIDE.U32 R30, R2, 0x4, R8.reuse ;  /* 0x00000004021e7825 */ /* 0x104fe200078e0008 */
[----:B------:R-:W2:Y:S03]  /*02e0*/  LDG.E R6, desc[UR6][R12.64] ;  /* 0x000000060c067981 */ /* 0x000ea6000c1e1900 */
[----:B------:R-:W-:Y:S01]  /*02f0*/  IMAD.WIDE.U32 R28, R3, 0x4, R8 ;  /* 0x00000004031c7825 */ /* 0x000fe200078e0008 */
[----:B------:R-:W2:Y:S04]  /*0300*/  LDG.E R27, desc[UR6][R30.64] ;  /* 0x000000061e1b7981 */ /* 0x000ea8000c1e1900 */
[----:B------:R-:W2:Y:S02]  /*0310*/  LDG.E R26, desc[UR6][R28.64] ;  /* 0x000000061c1a7981 */ /* 0x000ea4000c1e1900 */
[----:B--2---:R-:W-:-:S02]  /*0320*/  VIADDMNMX R37, R26, R27, R6, PT ;  /* 0x0000001b1a257246 */ /* 0x004fc40003800106 */
[----:B------:R-:W-:-:S05]  /*0330*/  IADD3 R27, PT, PT, R3, 0x8, RZ ;  /* 0x00000008031b7810 */ /* 0x000fca0007ffe0ff */
[----:B------:R-:W-:Y:S01]  /*0340*/  IMAD.WIDE.U32 R26, R27, 0x4, R8 ;  /* 0x000000041b1a7825 */ /* 0x000fe200078e0008 */
        /* <DEDUP_REMOVED lines=14> */
[----:B------:R-:W4:Y:S01]  /*0430*/  LDG.E R30, desc[UR6][R24.64] ;  /* 0x00000006181e7981 */ /* 0x000f22000c1e1900 */
[----:B------:R-:W-:Y:S01]  /*0440*/  IMAD.WIDE.U32 R28, R35, 0x4, R8 ;  /* 0x00000004231c7825 */ /* 0x000fe200078e0008 */
[----:B---3--:R-:W-:-:S04]  /*0450*/  IADD3 R31, PT, PT, R31, R36, RZ ;  /* 0x000000241f1f7210 */ /* 0x008fc80007ffe0ff */
[----:B----4-:R-:W-:-:S04]  /*0460*/  ISETP.GT.AND P0, PT, R30, R31, PT ;  /* 0x0000001f1e00720c */ /* 0x010fc80003f04270 */
[----:B0-----:R-:W-:Y:S01]  /*0470*/  SEL R37, R31, R34, P0 ;  /* 0x000000221f257207 */ /* 0x001fe20000000000 */
[----:B------:R-:W-:-:S04]  /*0480*/  IMAD.WIDE.U32 R30, R7, 0x4, R8 ;  /* 0x00000004071e7825 */ /* 0x000fc800078e0008 */
[----:B------:R0:W-:Y:S04]  /*0490*/  STG.E desc[UR6][R24.64], R37 ;  /* 0x0000002518007986 */ /* 0x0001e8000c101906 */
[----:B-1----:R-:W3:Y:S04]  /*04a0*/  LDG.E R6, desc[UR6][R14.64] ;  /* 0x000000060e067981 */ /* 0x002ee8000c1e1900 */
[----:B--2---:R-:W3:Y:S04]  /*04b0*/  LDG.E R34, desc[UR6][R28.64] ;  /* 0x000000061c227981 */ /* 0x004ee8000c1e1900 */
[----:B------:R-:W3:Y:S01]  /*04c0*/  LDG.E R33, desc[UR6][R30.64] ;  /* 0x000000061e217981 */ /* 0x000ee2000c1e1900 */
[----:B------:R-:W-:Y:S01]  /*04d0*/  IMAD.WIDE.U32 R26, R5, 0x4, R8 ;  /* 0x00000004051a7825 */ /* 0x000fe200078e0008 */
[----:B---3--:R-:W-:-:S05]  /*04e0*/  VIADDMNMX R6, R33, R34, R6, PT ;  /* 0x0000002221067246 */ /* 0x008fca0003800106 */
[----:B------:R1:W-:Y:S04]  /*04f0*/  STG.E desc[UR6][R14.64], R6 ;  /* 0x000000060e007986 */ /* 0x0003e8000c101906 */
[----:B------:R-:W2:Y:S04]  /*0500*/  LDG.E R34, desc[UR6][R30.64] ;  /* 0x000000061e227981 */ /* 0x000ea8000c1e1900 */
[----:B------:R-:W2:Y:S04]  /*0510*/  LDG.E R32, desc[UR6][R22.64] ;  /* 0x0000000616207981 */ /* 0x000ea8000c1e1900 */
[----:B------:R-:W2:Y:S02]  /*0520*/  LDG.E R33, desc[UR6][R26.64] ;  /* 0x000000061a217981 */ /* 0x000ea4000c1e1900 */
[----:B--2---:R-:W-:Y:S01]  /*0530*/  VIADDMNMX R34, R34, R33, R32, PT ;  /* 0x0000002122227246 */ /* 0x004fe20003800120 */
[----:B------:R-:W-:-:S04]  /*0540*/  VIADD R33, R7, 0x8 ;  /* 0x0000000807217836 */ /* 0x000fc80000000000 */
[----:B------:R-:W-:Y:S01]  /*0550*/  IMAD.WIDE.U32 R32, R33, 0x4, R8 ;  /* 0x0000000421207825 */ /* 0x000fe200078e0008 */
[----:B------:R2:W-:Y:S04]  /*0560*/  STG.E desc[UR6][R22.64], R34 ;  /* 0x0000002216007986 */ /* 0x0005e8000c101906 */
[----:B------:R-:W3:Y:S04]  /*0570*/  LDG.E R29, desc[UR6][R28.64] ;  /* 0x000000061c1d7981 */ /* 0x000ee8000c1e1900 */
[----:B------:R-:W3:Y:S04]  /*0580*/  LDG.E R36, desc[UR6][R18.64] ;  /* 0x0000000612247981 */ /* 0x000ee8000c1e1900 */
[----:B0-----:R-:W3:Y:S02]  /*0590*/  LDG.E R37, desc[UR6][R32.64] ;  /* 0x0000000620257981 */ /* 0x001ee4000c1e1900 */
[----:B---3--:R-:W-:-:S05]  /*05a0*/  VIADDMNMX R37, R37, R29, R36, PT ;  /* 0x0000001d25257246 */ /* 0x008fca0003800124 */
[----:B------:R2:W-:Y:S04]  /*05b0*/  STG.E desc[UR6][R18.64], R37 ;  /* 0x0000002512007986 */ /* 0x0005e8000c101906 */
[----:B------:R-:W3:Y:S04]  /*05c0*/  LDG.E R31, desc[UR6][R26.64] ;  /* 0x000000061a1f7981 */ /* 0x000ee8000c1e1900 */
[----:B------:R-:W3:Y:S04]  /*05d0*/  LDG.E R30, desc[UR6][R32.64] ;  /* 0x00000006201e7981 */ /* 0x000ee8000c1e1900 */
[----:B-1----:R-:W3:Y:S01]  /*05e0*/  LDG.E R6, desc[UR6][R10.64] ;  /* 0x000000060a067981 */ /* 0x002ee2000c1e1900 */
[----:B------:R-:W-:-:S04]  /*05f0*/  UIADD3 UR4, UPT, UPT, UR4, 0x1, URZ ;  /* 0x0000000104047890 */ /* 0x000fc8000fffe0ff */
[----:B------:R-:W-:Y:S01]  /*0600*/  UISETP.NE.AND UP0, UPT, UR4, 0x10, UPT ;  /* 0x000000100400788c */ /* 0x000fe2000bf05270 */
[----:B------:R-:W-:Y:S01]  /*0610*/  IADD3 R35, PT, PT, R35, 0x1, RZ ;  /* 0x0000000123237810 */ /* 0x000fe20007ffe0ff */
[----:B------:R-:W-:Y:S01]  /*0620*/  VIADD R5, R5, 0x1 ;  /* 0x0000000105057836 */ /* 0x000fe20000000000 */
[----:B------:R-:W-:Y:S02]  /*0630*/  IADD3 R4, PT, PT, R4, 0x1, RZ ;  /* 0x0000000104047810 */ /* 0x000fe40007ffe0ff */
[-C--:B------:R-:W-:Y:S02]  /*0640*/  IADD3 R7, PT, PT, R7, R0.reuse, RZ ;  /* 0x0000000007077210 */ /* 0x080fe40007ffe0ff */
[----:B------:R-:W-:Y:S02]  /*0650*/  IADD3 R3, PT, PT, R3, R0, RZ ;  /* 0x0000000003037210 */ /* 0x000fe40007ffe0ff */
[----:B------:R-:W-:Y:S02]  /*0660*/  IADD3 R2, PT, PT, R2, 0x1, RZ ;  /* 0x0000000102027810 */ /* 0x000fe40007ffe0ff */
[----:B---3--:R-:W-:-:S05]  /*0670*/  VIADDMNMX R31, R30, R31, R6, PT ;  /* 0x0000001f1e1f7246 */ /* 0x008fca0003800106 */
[----:B------:R2:W-:Y:S01]  /*0680*/  STG.E desc[UR6][R10.64], R31 ;  /* 0x0000001f0a007986 */ /* 0x0005e2000c101906 */
[----:B------:R-:W-:Y:S05]  /*0690*/  BRA.U UP0, `(.L_x_2) ;  /* 0xfffffffd000c7547 */ /* 0x000fea000b83ffff */
[----:B------:R-:W-:Y:S05]  /*06a0*/  EXIT ;  /* 0x000000000000794d */ /* 0x000fea0003800000 */
.L_x_3:
        /* <DEDUP_REMOVED lines=13> */
.L_x_7:


//--------------------- .text._Z16blockedFW_Phase1Pijj --------------------------
	.section	.text._Z16blockedFW_Phase1Pijj,"ax",@progbits
	.align	128
        .global         _Z16blockedFW_Phase1Pijj
        .type           _Z16blockedFW_Phase1Pijj,@function
        .size           _Z16blockedFW_Phase1Pijj,(.L_x_8 - _Z16blockedFW_Phase1Pijj)
        .other          _Z16blockedFW_Phase1Pijj,@"STO_CUDA_ENTRY STV_DEFAULT"
_Z16blockedFW_Phase1Pijj:
.text._Z16blockedFW_Phase1Pijj:
[----:B------:R-:W-:Y:S01]  /*0000*/  LDC R1, c[0x0][0x37c] ;  /* 0x0000df00ff017b82 */ /* 0x000fe20000000800 */
[----:B------:R-:W0:Y:S07]  /*0010*/  S2R R13, SR_TID.Y ;  /* 0x00000000000d7919 */ /* 0x000e2e0000002200 */
[----:B------:R-:W0:Y:S01]  /*0020*/  LDC R6, c[0x0][0x388] ;  /* 0x0000e200ff067b82 */ /* 0x000e220000000800 */
[----:B------:R-:W1:Y:S01]  /*0030*/  LDCU.64 UR6, c[0x0][0x358] ;  /* 0x00006b00ff0677ac */ /* 0x000e620008000a00 */
[----:B------:R-:W2:Y:S01]  /*0040*/  S2R R5, SR_TID.X ;  /* 0x0000000000057919 */ /* 0x000ea20000002100 */
[----:B------:R-:W-:-:S05]  /*0050*/  UMOV UR4, 0x1 ;  /* 0x0000000100047882 */ /* 0x000fca0000000000 */
[----:B------:R-:W3:Y:S08]  /*0060*/  LDC R0, c[0x0][0x38c] ;  /* 0x0000e300ff007b82 */ /* 0x000ef00000000800 */
[----:B------:R-:W4:Y:S01]  /*0070*/  LDC.64 R2, c[0x0][0x380] ;  /* 0x0000e000ff027b82 */ /* 0x000f220000000a00 */
[C---:B0-----:R-:W-:Y:S02]  /*0080*/  LEA R13, R6.reuse, R13, 0x4 ;  /* 0x0000000d060d7211 */ /* 0x041fe400078e20ff */
[----:B--2---:R-:W-:-:S03]  /*0090*/  LEA R17, R6, R5, 0x4 ;  /* 0x0000000506117211 */ /* 0x004fc600078e20ff */
[-C--:B---3--:R-:W-:Y:S01]  /*00a0*/  IMAD R13, R13, R0.reuse, RZ ;  /* 0x000000000d0d7224 */ /* 0x088fe200078e02ff */
[----:B------:R-:W-:-:S03]  /*00b0*/  IADD3 R4, PT, PT, R5, R0, RZ ;  /* 0x0000000005047210 */ /* 0x000fc60007ffe0ff */
[--C-:B------:R-:W-:Y:S02]  /*00c0*/  IMAD R12, R0, 0x8, R13.reuse ;  /* 0x00000008000c7824 */ /* 0x100fe400078e020d */
[C---:B------:R-:W-:Y:S02]  /*00d0*/  IMAD.IADD R7, R17.reuse, 0x1, R13 ;  /* 0x0000000111077824 */ /* 0x040fe400078e020d */
[----:B------:R-:W-:Y:S01]  /*00e0*/  IMAD R4, R6, 0x10, R4 ;  /* 0x0000001006047824 */ /* 0x000fe200078e0204 */
[----:B------:R-:W-:Y:S02]  /*00f0*/  IADD3 R9, PT, PT, R17, R12, RZ ;  /* 0x0000000c11097210 */ /* 0x000fe40007ffe0ff */
[----:B------:R-:W-:Y:S01]  /*0100*/  IADD3 R11, PT, PT, R7, 0x8, RZ ;  /* 0x00000008070b7810 */ /* 0x000fe20007ffe0ff */
[----:B------:R-:W-:Y:S01]  /*0110*/  VIADD R15, R4, 0x8 ;  /* 0x00000008040f7836 */ /* 0x000fe20000000000 */
[----:B------:R-:W-:Y:S01]  /*0120*/  IADD3 R5, PT, PT, R9, 0x8, RZ ;  /* 0x0000000809057810 */ /* 0x000fe20007ffe0ff */
[----:B----4-:R-:W-:-:S04]  /*0130*/  IMAD.WIDE.U32 R6, R7, 0x4, R2 ;  /* 0x0000000407067825 */ /* 0x010fc800078e0002 */
[----:B------:R-:W-:-:S04]  /*0140*/  IMAD.WIDE.U32 R8, R9, 0x4, R2 ;  /* 0x0000000409087825 */ /* 0x000fc800078e0002 */
[----:B------:R-:W-:-:S04]  /*0150*/  IMAD.WIDE.U32 R10, R11, 0x4, R2 ;  /* 0x000000040b0a7825 */ /* 0x000fc800078e0002 */
[----:B------:R-:W-:Y:S01]  /*0160*/  IMAD.WIDE.U32 R4, R5, 0x4, R2 ;  /* 0x0000000405047825 */ /* 0x000fe200078e0002 */
[----:B-1----:R-:W-:Y:S06]  /*0170*/  BAR.SYNC.DEFER_BLOCKING 0x0 ;  /* 0x0000000000007b1d */ /* 0x002fec0000010000 */
.L_x_4:
[--C-:B------:R-:W-:Y:S01]  /*0180*/  IMAD.WIDE.U32 R18, R13, 0x4, R2.reuse ;  /* 0x000000040d127825 */ /* 0x100fe200078e0002 */
[----:B0-----:R-:W2:Y:S03]  /*0190*/  LDG.E R14, desc[UR6][R6.64] ;  /* 0x00000006060e7981 */ /* 0x001ea6000c1e1900 */
[----:B------:R-:W-:Y:S01]  /*01a0*/  IMAD.WIDE.U32 R20, R17, 0x4, R2 ;  /* 0x0000000411147825 */ /* 0x000fe200078e0002 */
[----:B------:R-:W2:Y:S04]  /*01b0*/  LDG.E R23, desc[UR6][R18.64] ;  /* 0x0000000612177981 */ /* 0x000ea8000c1e1900 */
[----:B------:R-:W2:Y:S02]  /*01c0*/  LDG.E R16, desc[UR6][R20.64] ;  /* 0x0000000614107981 */ /* 0x000ea4000c1e1900 */
[----:B--2---:R-:W-:Y:S01]  /*01d0*/  VIADDMNMX R27, R16, R23, R14, PT ;  /* 0x00000017101b7246 */ /* 0x004fe2000380010e */
[----:B------:R-:W-:-:S04]  /*01e0*/  IMAD.WIDE.U32 R22, R12, 0x4, R2 ;  /* 0x000000040c167825 */ /* 0x000fc800078e0002 */
[----:B------:R0:W-:Y:S04]  /*01f0*/  STG.E desc[UR6][R6.64], R27 ;  /* 0x0000001b06007986 */ /* 0x0001e8000c101906 */
[----:B------:R-:W2:Y:S04]  /*0200*/  LDG.E R16, desc[UR6][R20.64] ;  /* 0x0000000614107981 */ /* 0x000ea8000c1e1900 */
[----:B------:R-:W2:Y:S04]  /*0210*/  LDG.E R14, desc[UR6][R8.64] ;  /* 0x00000006080e7981 */ /* 0x000ea8000c1e1900 */
[----:B------:R-:W2:Y:S01]  /*0220*/  LDG.E R29, desc[UR6][R22.64] ;  /* 0x00000006161d7981 */ /* 0x000ea2000c1e1900 */
[----:B------:R-:W-:-:S05]  /*0230*/  IADD3 R25, PT, PT, R17, 0x8, RZ ;  /* 0x0000000811197810 */ /* 0x000fca0007ffe0ff */
        /* <DEDUP_REMOVED lines=8> */
[----:B------:R-:W1:Y:S04]  /*02c0*/  LDG.E R16, desc[UR6][R22.64] ;  /* 0x0000000616107981 */ /* 0x000e68000c1e1900 */
[----:B------:R-:W1:Y:S04]  /*02d0*/  LDG.E R20, desc[UR6][R24.64] ;  /* 0x0000000618147981 */ /* 0x000e68000c1e1900 */
[----:B------:R-:W1:Y:S01]  /*02e0*/  LDG.E R14, desc[UR6][R4.64] ;  /* 0x00000006040e7981 */ /* 0x000e62000c1e1900 */
[----:B------:R-:W-:Y:S01]  /*02f0*/  IADD3 R21, PT, PT, R13, 0x1, RZ ;  /* 0x000000010d157810 */ /* 0x000fe20007ffe0ff */
[----:B------:R-:W-:-:S04]  /*0300*/  VIADD R26, R15, 0xfffffff8 ;  /* 0xfffffff80f1a7836 */ /* 0x000fc80000000000 */
[----:B------:R-:W-:Y:S01]  /*0310*/  IMAD.WIDE.U32 R18, R21, 0x4, R2 ;  /* 0x0000000415127825 */ /* 0x000fe200078e0002 */
[----:B-1----:R-:W-:-:S05]  /*0320*/  VIADDMNMX R29, R20, R16, R14, PT ;  /* 0x00000010141d7246 */ /* 0x002fca000380010e */
[----:B------:R1:W-:Y:S01]  /*0330*/  STG.E desc[UR6][R4.64], R29 ;  /* 0x0000001d04007986 */ /* 0x0003e2000c101906 */
[----:B------:R-:W-:Y:S01]  /*0340*/  BAR.SYNC.DEFER_BLOCKING 0x0 ;  /* 0x0000000000007b1d */ /* 0x000fe20000010000 */
[----:B------:R-:W-:-:S05]  /*0350*/  IMAD.WIDE.U32 R20, R26, 0x4, R2 ;  /* 0x000000041a147825 */ /* 0x000fca00078e0002 */
[----:B------:R-:W2:Y:S04]  /*0360*/  LDG.E R14, desc[UR6][R6.64] ;  /* 0x00000006060e7981 */ /* 0x000ea8000c1e1900 */
[----:B0-----:R-:W2:Y:S04]  /*0370*/  LDG.E R27, desc[UR6][R18.64] ;  /* 0x00000006121b7981 */ /* 0x001ea8000c1e1900 */
[----:B------:R-:W2:Y:S01]  /*0380*/  LDG.E R16, desc[UR6][R20.64] ;  /* 0x0000000614107981 */ /* 0x000ea2000c1e1900 */
[----:B------:R-:W-:-:S05]  /*0390*/  IADD3 R23, PT, PT, R12, 0x1, RZ ;  /* 0x000000010c177810 */ /* 0x000fca0007ffe0ff */
[----:B------:R-:W-:Y:S01]  /*03a0*/  IMAD.WIDE.U32 R22, R23, 0x4, R2 ;  /* 0x0000000417167825 */ /* 0x000fe200078e0002 */
[----:B--2---:R-:W-:-:S05]  /*03b0*/  VIADDMNMX R27, R16, R27, R14, PT ;  /* 0x0000001b101b7246 */ /* 0x004fca000380010e */
[----:B------:R0:W-:Y:S04]  /*03c0*/  STG.E desc[UR6][R6.64], R27 ;  /* 0x0000001b06007986 */ /* 0x0001e8000c101906 */
[----:B------:R-:W1:Y:S04]  /*03d0*/  LDG.E R16, desc[UR6][R20.64] ;  /* 0x0000000614107981 */ /* 0x000e68000c1e1900 */
[----:B------:R-:W1:Y:S04]  /*03e0*/  LDG.E R14, desc[UR6][R8.64] ;  /* 0x00000006080e7981 */ /* 0x000e68000c1e1900 */
[----:B------:R-:W1:Y:S02]  /*03f0*/  LDG.E R25, desc[UR6][R22.64] ;  /* 0x0000000616197981 */ /* 0x000e64000c1e1900 */
[----:B-1----:R-:W-:Y:S01]  /*0400*/  VIADDMNMX R29, R16, R25, R14, PT ;  /* 0x00000019101d7246 */ /* 0x002fe2000380010e */
[----:B------:R-:W-:-:S04]  /*0410*/  IMAD.WIDE.U32 R24, R15, 0x4, R2 ;  /* 0x000000040f187825 */ /* 0x000fc800078e0002 */
[----:B------:R0:W-:Y:S04]  /*0420*/  STG.E desc[UR6][R8.64], R29 ;  /* 0x0000001d08007986 */ /* 0x0001e8000c101906 */
[----:B------:R-:W2:Y:S04]  /*0430*/  LDG.E R19, desc[UR6][R18.64] ;  /* 0x0000000612137981 */ /* 0x000ea8000c1e1900 */
[----:B------:R-:W2:Y:S04]  /*0440*/  LDG.E R14, desc[UR6][R10.64] ;  /* 0x000000060a0e7981 */ /* 0x000ea8000c1e1900 */
        /* <DEDUP_REMOVED lines=9> */
[C---:B------:R-:W-:Y:S01]  /*04e0*/  IMAD R15, R0.reuse, 0x2, R15 ;  /* 0x00000002000f7824 */ /* 0x040fe200078e020f */
[----:B------:R-:W-:Y:S02]  /*04f0*/  LEA R17, R0, R17, 0x1 ;  /* 0x0000001100117211 */ /* 0x000fe400078e08ff */
[----:B------:R-:W-:Y:S02]  /*0500*/  IADD3 R13, PT, PT, R13, 0x2, RZ ;  /* 0x000000020d0d7810 */ /* 0x000fe40007ffe0ff */
[----:B--2---:R-:W-:-:S05]  /*0510*/  VIADDMNMX R21, R20, R21, R16, PT ;  /* 0x0000001514157246 */ /* 0x004fca0003800110 */
[----:B------:R0:W-:Y:S01]  /*0520*/  STG.E desc[UR6][R4.64], R21 ;  /* 0x0000001504007986 */ /* 0x0001e2000c101906 */
[----:B------:R-:W-:Y:S06]  /*0530*/  BAR.SYNC.DEFER_BLOCKING 0x0 ;  /* 0x0000000000007b1d */ /* 0x000fec0000010000 */
[----:B------:R-:W-:Y:S05]  /*0540*/  BRA.U UP0, `(.L_x_4) ;  /* 0xfffffffd000c7547 */ /* 0x000fea000b83ffff */
[----:B------:R-:W-:Y:S05]  /*0550*/  EXIT ;  /* 0x000000000000794d */ /* 0x000fea0003800000 */
.L_x_5:
        /* <DEDUP_REMOVED lines=10> */
.L_x_8:


//--------------------- .nv.shared.reserved.0     --------------------------
	.section	.nv.shared.reserved.0,"aw",@nobits
	.weak		__nv_reservedSMEM_offset_0_alias
	.size		__nv_reservedSMEM_offset_0_alias, 0, 64
	.other		__nv_reservedSMEM_offset_0_alias,@"STO_CUDA_RESERVED_SHARED STV_DEFAULT"
__nv_reservedSMEM_offset_0_alias:
	.zero		0
	.zero		64


//--------------------- .nv.constant0._Z16blockedFW_Phase3Pijj --------------------------
	.section	.nv.constant0._Z16blockedFW_Phase3Pijj,"a",@progbits
	.sectionflags	@""
	.align	4
.nv.constant0._Z16blockedFW_Phase3Pijj:
	.zero		912


//--------------------- .nv.constant0._Z16blockedFW_Phase2Pijj --------------------------
	.section	.nv.constant0._Z16blockedFW_Phase2Pijj,"a",@progbits
	.sectionflags	@""
	.align	4
.nv.constant0._Z16blockedFW_Phase2Pijj:
	.zero		912


//--------------------- .nv.constant0._Z16blockedFW_Phase1Pijj --------------------------
	.section	.nv.constant0._Z16blockedFW_Phase1Pijj,"a",@progbits
	.sectionflags	@""
	.align	4
.nv.constant0._Z16blockedFW_Phase1Pijj:
	.zero		912


//--------------------- SYMBOLS --------------------------

	.type		.nv.reservedSmem.offset0,@object
	.size		.nv.reservedSmem.offset0,0x4
